// auto-generated by cutlass_sweep.gemm — config: {"arch": "sm_100", "cluster_m": 2, "cluster_n": 1, "dtype": "mxfp8_e4m3", "dtype_b": "mxfp8_e4m3", "layout": "nt", "stages": 0, "tile_k": 256, "tile_m": 256, "tile_n": 128}
#include "cutlass/cutlass.h"
#include "cutlass/gemm/collective/collective_builder.hpp"
#include "cutlass/gemm/device/gemm_universal_adapter.h"
#include "cutlass/gemm/kernel/gemm_universal.hpp"
#include "cutlass/epilogue/collective/collective_builder.hpp"

using ElemA = cutlass::mx_float8_t<cutlass::float_e4m3_t>;
using ElemB = cutlass::mx_float8_t<cutlass::float_e4m3_t>;
using ElemCD = cutlass::bfloat16_t;
using Acc  = float;
using TileShape    = cute::Shape<cute::_256, cute::_128, cute::_256>;
using ClusterShape = cute::Shape<cute::_2, cute::_1, cute::_1>;

using CollectiveEpilogue = typename cutlass::epilogue::collective::CollectiveBuilder<
    cutlass::arch::Sm100, cutlass::arch::OpClassTensorOp,
    TileShape, ClusterShape,
    cutlass::epilogue::collective::EpilogueTileAuto,
    Acc, Acc,
    ElemCD, cutlass::layout::RowMajor, 128 / cutlass::sizeof_bits<ElemCD>::value,
    ElemCD, cutlass::layout::RowMajor, 128 / cutlass::sizeof_bits<ElemCD>::value,
    cutlass::epilogue::collective::EpilogueScheduleAuto
  >::CollectiveOp;

using CollectiveMainloop = typename cutlass::gemm::collective::CollectiveBuilder<
    cutlass::arch::Sm100, cutlass::arch::OpClassBlockScaledTensorOp,
    ElemA, cutlass::layout::RowMajor, 32,
    ElemB, cutlass::layout::ColumnMajor, 32,
    Acc,
    TileShape, ClusterShape,
    cutlass::gemm::collective::StageCountAutoCarveout<static_cast<int>(sizeof(typename CollectiveEpilogue::SharedStorage))>,
    cutlass::gemm::collective::KernelScheduleAuto
  >::CollectiveOp;

using GemmKernel = cutlass::gemm::kernel::GemmUniversal<
    cute::Shape<int,int,int,int>,
    CollectiveMainloop,
    CollectiveEpilogue
>;
using Gemm = cutlass::gemm::device::GemmUniversalAdapter<GemmKernel>;

// Force the device kernel symbol into the cubin without needing a host main.
auto* _anchor = &cutlass::device_kernel<GemmKernel>;


// ===== COMPILED SASS (sm_100a) =====

	.target	sm_100a

	.elftype	@"ET_EXEC"


//--------------------- .note.nv.tkinfo           --------------------------
	.section	.note.nv.tkinfo,"",@"SHT_NOTE"
	.sectionflags	@"SHF_NOTE_NV_TKINFO"
	.tkinfo
        /*0018*/ 	.word	0x00000002
        /*0030*/ 	.string	""
        /*0030*/ 	.string	"ptxas"
        /*0030*/ 	.string	"Cuda compilation tools, release 13.0, V13.0.88"
        /*0030*/ 	.string	"Build cuda_13.0.r13.0/compiler.36424714_0"
        /*0030*/ 	.string	"-arch sm_100a -m 64 "



//--------------------- .note.nv.cuinfo           --------------------------
	.section	.note.nv.cuinfo,"",@"SHT_NOTE"
	.sectionflags	@"SHF_NOTE_NV_CUINFO"
        /*0018*/ 	.short	0x0002
        /*001a*/ 	.short	0x0064
        /*001c*/ 	.short	0x0082
	.zero		2


//--------------------- .nv.info                  --------------------------
	.section	.nv.info,"",@"SHT_CUDA_INFO"
	.align	4


	//----- nvinfo : EIATTR_REGCOUNT
	.align		4
        /*0000*/ 	.byte	0x04, 0x2f
        /*0002*/ 	.short	(.L_19 - .L_18)
	.align		4
.L_18:
        /*0004*/ 	.word	index@(_ZN7cutlass13device_kernelINS_4gemm6kernel13GemmUniversalIN4cute5tupleIJiiiiEEENS1_10collective13CollectiveMmaINS1_46MainloopSm100TmaUmmaWarpSpecializedBlockScaledILi3ELi2ELi2ENS5_IJNS4_1CILi2EEENSA_ILi1EEESC_EEEEENS5_IJNSA_ILi256EEENSA_ILi128EEESF_EEENS5_IJNS_12float_e4m3_tENS_13float_ue8m0_tEEEENS5_IJNS5_IJlSC_lEEENS4_6LayoutINS5_IJNS5_IJNS5_IJNSA_ILi32EEENSA_ILi4EEEEEEiEEESQ_NS5_IJSC_iEEEEEENS5_IJNS5_IJNS5_IJNSA_ILi16EEESO_EEEiEEENS5_IJNS5_IJNSA_ILi0EEESC_EEENSA_ILi512EEEEEENS5_IJSW_iEEEEEEEEEEESK_S13_NS4_8TiledMMAINS4_8MMA_AtomIJNS4_27SM100_MMA_MXF8F6F4_2x1SM_SSISI_SI_fSJ_Li256ELi128ELNS4_4UMMA5MajorE0ELS18_0ELNS17_7ScaleInE0ELS19_0EEEEEENSM_INS5_IJSC_SC_SC_EEENS5_IJSW_SW_SW_EEEEENS5_IJNS4_10UnderscoreES1F_S1F_EEEEENS5_IJNS4_18SM100_TMA_2SM_LOADES1I_EEENS5_IJNS4_14ComposedLayoutINS4_7SwizzleILi3ELi4ELi3EEENS4_18smem_ptr_flag_bitsILi8EEENSM_INS5_IJNSA_ILi8EEESG_EEENS5_IJSG_SC_EEEEEEENSM_INS5_IJNS5_IJNS5_IJSP_SC_EEENS5_IJSN_SC_EEEEEESC_NS5_IJSO_SB_EEEEEENS5_IJNS5_IJNS5_IJSU_SY_EEESX_EEESW_NS5_IJSC_SY_EEEEEEEEEEEvNS4_8identityENS5_IJS1I_NS4_28SM100_TMA_2SM_LOAD_MULTICASTEEEES24_vS25_EENS_8epilogue10collective18CollectiveEpilogueINS29_23Sm100TmaWarpSpecializedILi4ELi2ELi32ELb1ELb0EEEJNS5_IJSG_SG_SF_EEENS5_IJNSM_ISG_SC_EENSM_ISN_SC_EEEEENS_10bfloat16_tESL_S2I_SL_NS29_6fusion15FusionCallbacksIS2D_NS2J_17LinearCombinationIS2I_fS2I_fLNS_15FloatRoundStyleE2EEES2E_S2H_JEEENS4_5SM1004TMEM4LOAD26SM100_TMEM_LOAD_32dp32b32xENS4_13SM90_TMA_LOADENS1K_INS1L_ILi2ELi4ELi3EEENS1N_ILi16EEENSM_INS5_IJS1P_SN_EEES1V_EEEENS4_39AutoVectorizingCopyWithAssumedAlignmentILi128EEENS4_14SM90_TMA_STOREES2Y_S30_S30_EEEvvEEEEvNT_6ParamsE)
        /*0008*/ 	.word	0x00000076


	//----- nvinfo : EIATTR_FRAME_SIZE
	.align		4
.L_19:
        /*000c*/ 	.byte	0x04, 0x11
        /*000e*/ 	.short	(.L_21 - .L_20)
	.align		4
.L_20:
        /*0010*/ 	.word	index@($__internal_2_$__cuda_sm10x_tcgen05_guardrail_trap_unallocated_columns_being_dealloced)
        /*0014*/ 	.word	0x00000000


	//----- nvinfo : EIATTR_FRAME_SIZE
	.align		4
.L_21:
        /*0018*/ 	.byte	0x04, 0x11
        /*001a*/ 	.short	(.L_23 - .L_22)
	.align		4
.L_22:
        /*001c*/ 	.word	index@($__internal_1_$__cuda_sm10x_tcgen05_guardrail_trap_phase_invalid_during_alloc)
        /*0020*/ 	.word	0x00000000


	//----- nvinfo : EIATTR_FRAME_SIZE
	.align		4
.L_23:
        /*0024*/ 	.byte	0x04, 0x11
        /*0026*/ 	.short	(.L_25 - .L_24)
	.align		4
.L_24:
        /*0028*/ 	.word	index@($__internal_0_$__cuda_sm10x_tcgen05_guardrail_trap_col_being_dealloced_not_returned_by_alloc)
        /*002c*/ 	.word	0x00000000


	//----- nvinfo : EIATTR_FRAME_SIZE
	.align		4
.L_25:
        /*0030*/ 	.byte	0x04, 0x11
        /*0032*/ 	.short	(.L_27 - .L_26)
	.align		4
.L_26:
        /*0034*/ 	.word	index@(_ZN7cutlass13device_kernelINS_4gemm6kernel13GemmUniversalIN4cute5tupleIJiiiiEEENS1_10collective13CollectiveMmaINS1_46MainloopSm100TmaUmmaWarpSpecializedBlockScaledILi3ELi2ELi2ENS5_IJNS4_1CILi2EEENSA_ILi1EEESC_EEEEENS5_IJNSA_ILi256EEENSA_ILi128EEESF_EEENS5_IJNS_12float_e4m3_tENS_13float_ue8m0_tEEEENS5_IJNS5_IJlSC_lEEENS4_6LayoutINS5_IJNS5_IJNS5_IJNSA_ILi32EEENSA_ILi4EEEEEEiEEESQ_NS5_IJSC_iEEEEEENS5_IJNS5_IJNS5_IJNSA_ILi16EEESO_EEEiEEENS5_IJNS5_IJNSA_ILi0EEESC_EEENSA_ILi512EEEEEENS5_IJSW_iEEEEEEEEEEESK_S13_NS4_8TiledMMAINS4_8MMA_AtomIJNS4_27SM100_MMA_MXF8F6F4_2x1SM_SSISI_SI_fSJ_Li256ELi128ELNS4_4UMMA5MajorE0ELS18_0ELNS17_7ScaleInE0ELS19_0EEEEEENSM_INS5_IJSC_SC_SC_EEENS5_IJSW_SW_SW_EEEEENS5_IJNS4_10UnderscoreES1F_S1F_EEEEENS5_IJNS4_18SM100_TMA_2SM_LOADES1I_EEENS5_IJNS4_14ComposedLayoutINS4_7SwizzleILi3ELi4ELi3EEENS4_18smem_ptr_flag_bitsILi8EEENSM_INS5_IJNSA_ILi8EEESG_EEENS5_IJSG_SC_EEEEEEENSM_INS5_IJNS5_IJNS5_IJSP_SC_EEENS5_IJSN_SC_EEEEEESC_NS5_IJSO_SB_EEEEEENS5_IJNS5_IJNS5_IJSU_SY_EEESX_EEESW_NS5_IJSC_SY_EEEEEEEEEEEvNS4_8identityENS5_IJS1I_NS4_28SM100_TMA_2SM_LOAD_MULTICASTEEEES24_vS25_EENS_8epilogue10collective18CollectiveEpilogueINS29_23Sm100TmaWarpSpecializedILi4ELi2ELi32ELb1ELb0EEEJNS5_IJSG_SG_SF_EEENS5_IJNSM_ISG_SC_EENSM_ISN_SC_EEEEENS_10bfloat16_tESL_S2I_SL_NS29_6fusion15FusionCallbacksIS2D_NS2J_17LinearCombinationIS2I_fS2I_fLNS_15FloatRoundStyleE2EEES2E_S2H_JEEENS4_5SM1004TMEM4LOAD26SM100_TMEM_LOAD_32dp32b32xENS4_13SM90_TMA_LOADENS1K_INS1L_ILi2ELi4ELi3EEENS1N_ILi16EEENSM_INS5_IJS1P_SN_EEES1V_EEEENS4_39AutoVectorizingCopyWithAssumedAlignmentILi128EEENS4_14SM90_TMA_STOREES2Y_S30_S30_EEEvvEEEEvNT_6ParamsE)
        /*0038*/ 	.word	0x00000000


	//----- nvinfo : EIATTR_MIN_STACK_SIZE
	.align		4
.L_27:
        /*003c*/ 	.byte	0x04, 0x12
        /*003e*/ 	.short	(.L_29 - .L_28)
	.align		4
.L_28:
        /*0040*/ 	.word	index@(_ZN7cutlass13device_kernelINS_4gemm6kernel13GemmUniversalIN4cute5tupleIJiiiiEEENS1_10collective13CollectiveMmaINS1_46MainloopSm100TmaUmmaWarpSpecializedBlockScaledILi3ELi2ELi2ENS5_IJNS4_1CILi2EEENSA_ILi1EEESC_EEEEENS5_IJNSA_ILi256EEENSA_ILi128EEESF_EEENS5_IJNS_12float_e4m3_tENS_13float_ue8m0_tEEEENS5_IJNS5_IJlSC_lEEENS4_6LayoutINS5_IJNS5_IJNS5_IJNSA_ILi32EEENSA_ILi4EEEEEEiEEESQ_NS5_IJSC_iEEEEEENS5_IJNS5_IJNS5_IJNSA_ILi16EEESO_EEEiEEENS5_IJNS5_IJNSA_ILi0EEESC_EEENSA_ILi512EEEEEENS5_IJSW_iEEEEEEEEEEESK_S13_NS4_8TiledMMAINS4_8MMA_AtomIJNS4_27SM100_MMA_MXF8F6F4_2x1SM_SSISI_SI_fSJ_Li256ELi128ELNS4_4UMMA5MajorE0ELS18_0ELNS17_7ScaleInE0ELS19_0EEEEEENSM_INS5_IJSC_SC_SC_EEENS5_IJSW_SW_SW_EEEEENS5_IJNS4_10UnderscoreES1F_S1F_EEEEENS5_IJNS4_18SM100_TMA_2SM_LOADES1I_EEENS5_IJNS4_14ComposedLayoutINS4_7SwizzleILi3ELi4ELi3EEENS4_18smem_ptr_flag_bitsILi8EEENSM_INS5_IJNSA_ILi8EEESG_EEENS5_IJSG_SC_EEEEEEENSM_INS5_IJNS5_IJNS5_IJSP_SC_EEENS5_IJSN_SC_EEEEEESC_NS5_IJSO_SB_EEEEEENS5_IJNS5_IJNS5_IJSU_SY_EEESX_EEESW_NS5_IJSC_SY_EEEEEEEEEEEvNS4_8identityENS5_IJS1I_NS4_28SM100_TMA_2SM_LOAD_MULTICASTEEEES24_vS25_EENS_8epilogue10collective18CollectiveEpilogueINS29_23Sm100TmaWarpSpecializedILi4ELi2ELi32ELb1ELb0EEEJNS5_IJSG_SG_SF_EEENS5_IJNSM_ISG_SC_EENSM_ISN_SC_EEEEENS_10bfloat16_tESL_S2I_SL_NS29_6fusion15FusionCallbacksIS2D_NS2J_17LinearCombinationIS2I_fS2I_fLNS_15FloatRoundStyleE2EEES2E_S2H_JEEENS4_5SM1004TMEM4LOAD26SM100_TMEM_LOAD_32dp32b32xENS4_13SM90_TMA_LOADENS1K_INS1L_ILi2ELi4ELi3EEENS1N_ILi16EEENSM_INS5_IJS1P_SN_EEES1V_EEEENS4_39AutoVectorizingCopyWithAssumedAlignmentILi128EEENS4_14SM90_TMA_STOREES2Y_S30_S30_EEEvvEEEEvNT_6ParamsE)
        /*0044*/ 	.word	0x00000000
.L_29:


//--------------------- .nv.compat                --------------------------
	.section	.nv.compat,"",@"SHT_CUDA_COMPAT_INFO"
	.align	4
        /*0000*/ 	.byte	0x02, 0x09, 0x01, 0x00, 0x02, 0x02, 0x02, 0x00, 0x02, 0x05, 0x05, 0x00, 0x03, 0x07, 0x01, 0x01
        /*0010*/ 	.byte	0x02, 0x03, 0x01, 0x00, 0x02, 0x06, 0x01, 0x00, 0x04, 0x0b, 0x08, 0x00, 0x09, 0x00, 0x00, 0x00
        /*0020*/ 	.byte	0x00, 0x00, 0x00, 0x00


//--------------------- .nv.info._ZN7cutlass13device_kernelINS_4gemm6kernel13GemmUniversalIN4cute5tupleIJiiiiEEENS1_10collective13CollectiveMmaINS1_46MainloopSm100TmaUmmaWarpSpecializedBlockScaledILi3ELi2ELi2ENS5_IJNS4_1CILi2EEENSA_ILi1EEESC_EEEEENS5_IJNSA_ILi256EEENSA_ILi128EEESF_EEENS5_IJNS_12float_e4m3_tENS_13float_ue8m0_tEEEENS5_IJNS5_IJlSC_lEEENS4_6LayoutINS5_IJNS5_IJNS5_IJNSA_ILi32EEENSA_ILi4EEEEEEiEEESQ_NS5_IJSC_iEEEEEENS5_IJNS5_IJNS5_IJNSA_ILi16EEESO_EEEiEEENS5_IJNS5_IJNSA_ILi0EEESC_EEENSA_ILi512EEEEEENS5_IJSW_iEEEEEEEEEEESK_S13_NS4_8TiledMMAINS4_8MMA_AtomIJNS4_27SM100_MMA_MXF8F6F4_2x1SM_SSISI_SI_fSJ_Li256ELi128ELNS4_4UMMA5MajorE0ELS18_0ELNS17_7ScaleInE0ELS19_0EEEEEENSM_INS5_IJSC_SC_SC_EEENS5_IJSW_SW_SW_EEEEENS5_IJNS4_10UnderscoreES1F_S1F_EEEEENS5_IJNS4_18SM100_TMA_2SM_LOADES1I_EEENS5_IJNS4_14ComposedLayoutINS4_7SwizzleILi3ELi4ELi3EEENS4_18smem_ptr_flag_bitsILi8EEENSM_INS5_IJNSA_ILi8EEESG_EEENS5_IJSG_SC_EEEEEEENSM_INS5_IJNS5_IJNS5_IJSP_SC_EEENS5_IJSN_SC_EEEEEESC_NS5_IJSO_SB_EEEEEENS5_IJNS5_IJNS5_IJSU_SY_EEESX_EEESW_NS5_IJSC_SY_EEEEEEEEEEEvNS4_8identityENS5_IJS1I_NS4_28SM100_TMA_2SM_LOAD_MULTICASTEEEES24_vS25_EENS_8epilogue10collective18CollectiveEpilogueINS29_23Sm100TmaWarpSpecializedILi4ELi2ELi32ELb1ELb0EEEJNS5_IJSG_SG_SF_EEENS5_IJNSM_ISG_SC_EENSM_ISN_SC_EEEEENS_10bfloat16_tESL_S2I_SL_NS29_6fusion15FusionCallbacksIS2D_NS2J_17LinearCombinationIS2I_fS2I_fLNS_15FloatRoundStyleE2EEES2E_S2H_JEEENS4_5SM1004TMEM4LOAD26SM100_TMEM_LOAD_32dp32b32xENS4_13SM90_TMA_LOADENS1K_INS1L_ILi2ELi4ELi3EEENS1N_ILi16EEENSM_INS5_IJS1P_SN_EEES1V_EEEENS4_39AutoVectorizingCopyWithAssumedAlignmentILi128EEENS4_14SM90_TMA_STOREES2Y_S30_S30_EEEvvEEEEvNT_6ParamsE --------------------------
	.section	.nv.info._ZN7cutlass13device_kernelINS_4gemm6kernel13GemmUniversalIN4cute5tupleIJiiiiEEENS1_10collective13CollectiveMmaINS1_46MainloopSm100TmaUmmaWarpSpecializedBlockScaledILi3ELi2ELi2ENS5_IJNS4_1CILi2EEENSA_ILi1EEESC_EEEEENS5_IJNSA_ILi256EEENSA_ILi128EEESF_EEENS5_IJNS_12float_e4m3_tENS_13float_ue8m0_tEEEENS5_IJNS5_IJlSC_lEEENS4_6LayoutINS5_IJNS5_IJNS5_IJNSA_ILi32EEENSA_ILi4EEEEEEiEEESQ_NS5_IJSC_iEEEEEENS5_IJNS5_IJNS5_IJNSA_ILi16EEESO_EEEiEEENS5_IJNS5_IJNSA_ILi0EEESC_EEENSA_ILi512EEEEEENS5_IJSW_iEEEEEEEEEEESK_S13_NS4_8TiledMMAINS4_8MMA_AtomIJNS4_27SM100_MMA_MXF8F6F4_2x1SM_SSISI_SI_fSJ_Li256ELi128ELNS4_4UMMA5MajorE0ELS18_0ELNS17_7ScaleInE0ELS19_0EEEEEENSM_INS5_IJSC_SC_SC_EEENS5_IJSW_SW_SW_EEEEENS5_IJNS4_10UnderscoreES1F_S1F_EEEEENS5_IJNS4_18SM100_TMA_2SM_LOADES1I_EEENS5_IJNS4_14ComposedLayoutINS4_7SwizzleILi3ELi4ELi3EEENS4_18smem_ptr_flag_bitsILi8EEENSM_INS5_IJNSA_ILi8EEESG_EEENS5_IJSG_SC_EEEEEEENSM_INS5_IJNS5_IJNS5_IJSP_SC_EEENS5_IJSN_SC_EEEEEESC_NS5_IJSO_SB_EEEEEENS5_IJNS5_IJNS5_IJSU_SY_EEESX_EEESW_NS5_IJSC_SY_EEEEEEEEEEEvNS4_8identityENS5_IJS1I_NS4_28SM100_TMA_2SM_LOAD_MULTICASTEEEES24_vS25_EENS_8epilogue10collective18CollectiveEpilogueINS29_23Sm100TmaWarpSpecializedILi4ELi2ELi32ELb1ELb0EEEJNS5_IJSG_SG_SF_EEENS5_IJNSM_ISG_SC_EENSM_ISN_SC_EEEEENS_10bfloat16_tESL_S2I_SL_NS29_6fusion15FusionCallbacksIS2D_NS2J_17LinearCombinationIS2I_fS2I_fLNS_15FloatRoundStyleE2EEES2E_S2H_JEEENS4_5SM1004TMEM4LOAD26SM100_TMEM_LOAD_32dp32b32xENS4_13SM90_TMA_LOADENS1K_INS1L_ILi2ELi4ELi3EEENS1N_ILi16EEENSM_INS5_IJS1P_SN_EEES1V_EEEENS4_39AutoVectorizingCopyWithAssumedAlignmentILi128EEENS4_14SM90_TMA_STOREES2Y_S30_S30_EEEvvEEEEvNT_6ParamsE,"",@"SHT_CUDA_INFO"
	.sectionflags	@""
	.align	4


	//----- nvinfo : EIATTR_CUDA_API_VERSION
	.align		4
        /*0000*/ 	.byte	0x04, 0x37
        /*0002*/ 	.short	(.L_31 - .L_30)
.L_30:
        /*0004*/ 	.word	0x00000082


	//----- nvinfo : EIATTR_KPARAM_INFO
	.align		4
.L_31:
        /*0008*/ 	.byte	0x04, 0x17
        /*000a*/ 	.short	(.L_33 - .L_32)
.L_32:
        /*000c*/ 	.word	0x00000000
        /*0010*/ 	.short	0x0000
        /*0012*/ 	.short	0x0000
        /*0014*/ 	.byte	0x00, 0xf0, 0x01, 0x30


	//----- nvinfo : EIATTR_AT_ENTRY_FRAGMENTS
	.align		4
.L_33:
        /*0018*/ 	.byte	0x04, 0x4f
        /*001a*/ 	.short	(.L_35 - .L_34)


	//   ....[0]....
.L_34:
        /*001c*/ 	.word	0x00000007


	//----- nvinfo : EIATTR_RESERVED_SMEM_USED
	.align		4
.L_35:
        /*0020*/ 	.byte	0x01, 0x41
	.zero		2


	//----- nvinfo : EIATTR_SPARSE_MMA_MASK
	.align		4
        /*0024*/ 	.byte	0x03, 0x50
        /*0026*/ 	.short	0x0000


	//----- nvinfo : EIATTR_TCGEN05_2CTA_USED
	.align		4
        /*0028*/ 	.byte	0x01, 0x52
	.zero		2


	//----- nvinfo : EIATTR_MAXREG_COUNT
	.align		4
        /*002c*/ 	.byte	0x03, 0x1b
        /*002e*/ 	.short	0x00ff


	//----- nvinfo : EIATTR_NUM_BARRIERS
	.align		4
        /*0030*/ 	.byte	0x02, 0x4c
        /*0032*/ 	.byte	0x07
	.zero		1


	//----- nvinfo : EIATTR_EXTERNS
	.align		4
        /*0034*/ 	.byte	0x04, 0x0f
        /*0036*/ 	.short	(.L_37 - .L_36)


	//   ....[0]....
	.align		4
.L_36:
        /*0038*/ 	.word	index@(__assertfail)


	//----- nvinfo : EIATTR_MERCURY_ISA_VERSION
	.align		4
.L_37:
        /*003c*/ 	.byte	0x03, 0x5f
        /*003e*/ 	.short	0x0101


	//----- nvinfo : EIATTR_INT_WARP_WIDE_INSTR_OFFSETS
	.align		4
        /*0040*/ 	.byte	0x04, 0x31
        /*0042*/ 	.short	(.L_39 - .L_38)


	//   ....[0]....
.L_38:
        /*0044*/ 	.word	0x00000d50


	//   ....[1]....
        /*0048*/ 	.word	0x00000df0


	//   ....[2]....
        /*004c*/ 	.word	0x00004e30


	//   ....[3]....
        /*0050*/ 	.word	0x00004e50


	//   ....[4]....
        /*0054*/ 	.word	0x00004e80


	//   ....[5]....
        /*0058*/ 	.word	0x00005a40


	//   ....[6]....
        /*005c*/ 	.word	0x00005aa0


	//   ....[7]....
        /*0060*/ 	.word	0x00005ba0


	//   ....[8]....
        /*0064*/ 	.word	0x00005c20


	//   ....[9]....
        /*0068*/ 	.word	0x00005d20


	//   ....[10]....
        /*006c*/ 	.word	0x00005db0


	//   ....[11]....
        /*0070*/ 	.word	0x00005eb0


	//   ....[12]....
        /*0074*/ 	.word	0x00005f60


	//----- nvinfo : EIATTR_COOP_GROUP_MASK_REGIDS
	.align		4
.L_39:
        /*0078*/ 	.byte	0x04, 0x29
        /*007a*/ 	.short	(.L_41 - .L_40)


	//   ....[0]....
.L_40:
        /*007c*/ 	.word	0xffffffff


	//   ....[1]....
        /*0080*/ 	.word	0xffffffff


	//   ....[2]....
        /*0084*/ 	.word	0xffffffff


	//   ....[3]....
        /*0088*/ 	.word	0xffffffff


	//   ....[4]....
        /*008c*/ 	.word	0xffffffff


	//   ....[5]....
        /*0090*/ 	.word	0xffffffff


	//   ....[6]....
        /*0094*/ 	.word	0xffffffff


	//   ....[7]....
        /*0098*/ 	.word	0xffffffff


	//   ....[8]....
        /*009c*/ 	.word	0xffffffff


	//   ....[9]....
        /*00a0*/ 	.word	0xffffffff


	//   ....[10]....
        /*00a4*/ 	.word	0xffffffff


	//   ....[11]....
        /*00a8*/ 	.word	0xffffffff


	//   ....[12]....
        /*00ac*/ 	.word	0xffffffff


	//   ....[13]....
        /*00b0*/ 	.word	0xffffffff


	//----- nvinfo : EIATTR_COOP_GROUP_INSTR_OFFSETS
	.align		4
.L_41:
        /*00b4*/ 	.byte	0x04, 0x28
        /*00b6*/ 	.short	(.L_43 - .L_42)


	//   ....[0]....
.L_42:
        /*00b8*/ 	.word	0x000000c0


	//   ....[1]....
        /*00bc*/ 	.word	0x00000590


	//   ....[2]....
        /*00c0*/ 	.word	0x00000700


	//   ....[3]....
        /*00c4*/ 	.word	0x00000890


	//   ....[4]....
        /*00c8*/ 	.word	0x00000980


	//   ....[5]....
        /*00cc*/ 	.word	0x00000ae0


	//   ....[6]....
        /*00d0*/ 	.word	0x00000c30


	//   ....[7]....
        /*00d4*/ 	.word	0x00000e70


	//   ....[8]....
        /*00d8*/ 	.word	0x000025b0


	//   ....[9]....
        /*00dc*/ 	.word	0x000033f0


	//   ....[10]....
        /*00e0*/ 	.word	0x00003900


	//   ....[11]....
        /*00e4*/ 	.word	0x00003930


	//   ....[12]....
        /*00e8*/ 	.word	0x00004d30


	//   ....[13]....
        /*00ec*/ 	.word	0x00004f40


	//----- nvinfo : EIATTR_VRC_CTA_INIT_COUNT
	.align		4
.L_43:
        /*00f0*/ 	.byte	0x02, 0x4a
        /*00f2*/ 	.byte	0x80
	.zero		1


	//----- nvinfo : EIATTR_SYSCALL_OFFSETS
	.align		4
        /*00f4*/ 	.byte	0x04, 0x46
        /*00f6*/ 	.short	(.L_45 - .L_44)


	//   ....[0]....
.L_44:
        /*00f8*/ 	.word	0x00006bc0


	//   ....[1]....
        /*00fc*/ 	.word	0x00006cb0


	//   ....[2]....
        /*0100*/ 	.word	0x00007470


	//   ....[3]....
        /*0104*/ 	.word	0x000080f0


	//   ....[4]....
        /*0108*/ 	.word	0x00008d50


	//   ....[5]....
        /*010c*/ 	.word	0x000099b0


	//----- nvinfo : EIATTR_MBARRIER_INSTR_OFFSETS
	.align		4
.L_45:
        /*0110*/ 	.byte	0x04, 0x39
        /*0112*/ 	.short	(.L_47 - .L_46)


	//   ....[0]....
.L_46:
        /*0114*/ 	.word	0x00000690
        /*0118*/ 	.word	0x000000ff
        /*011c*/ 	.word	0x00000000
        /*0120*/ 	.short	0x0100
        /*0122*/ 	.byte	0x04
	.zero		1


	//   ....[1]....
        /*0124*/ 	.word	0x000006a0
        /*0128*/ 	.word	0x000000ff
        /*012c*/ 	.word	0x00000018
        /*0130*/ 	.short	0x0100
        /*0132*/ 	.byte	0x04
	.zero		1


	//   ....[2]....
        /*0134*/ 	.word	0x000006b0
        /*0138*/ 	.word	0x000000ff
        /*013c*/ 	.word	0x00000008
        /*0140*/ 	.short	0x0100
        /*0142*/ 	.byte	0x04
	.zero		1


	//   ....[3]....
        /*0144*/ 	.word	0x000006c0
        /*0148*/ 	.word	0x000000ff
        /*014c*/ 	.word	0x00000020
        /*0150*/ 	.short	0x0100
        /*0152*/ 	.byte	0x04
	.zero		1


	//   ....[4]....
        /*0154*/ 	.word	0x000006d0
        /*0158*/ 	.word	0x000000ff
        /*015c*/ 	.word	0x00000010
        /*0160*/ 	.short	0x0100
        /*0162*/ 	.byte	0x04
	.zero		1


	//   ....[5]....
        /*0164*/ 	.word	0x000006e0
        /*0168*/ 	.word	0x000000ff
        /*016c*/ 	.word	0x00000028
        /*0170*/ 	.short	0x0100
        /*0172*/ 	.byte	0x04
	.zero		1


	//   ....[6]....
        /*0174*/ 	.word	0x00000800
        /*0178*/ 	.word	0x000000ff
        /*017c*/ 	.word	0x00000030
        /*0180*/ 	.short	0x0100
        /*0182*/ 	.byte	0x04
	.zero		1


	//   ....[7]....
        /*0184*/ 	.word	0x00000810
        /*0188*/ 	.word	0x000000ff
        /*018c*/ 	.word	0x00000050
        /*0190*/ 	.short	0x0100
        /*0192*/ 	.byte	0x04
	.zero		1


	//   ....[8]....
        /*0194*/ 	.word	0x00000820
        /*0198*/ 	.word	0x000000ff
        /*019c*/ 	.word	0x00000038
        /*01a0*/ 	.short	0x0100
        /*01a2*/ 	.byte	0x04
	.zero		1


	//   ....[9]....
        /*01a4*/ 	.word	0x00000830
        /*01a8*/ 	.word	0x000000ff
        /*01ac*/ 	.word	0x00000058
        /*01b0*/ 	.short	0x0100
        /*01b2*/ 	.byte	0x04
	.zero		1


	//   ....[10]....
        /*01b4*/ 	.word	0x00000840
        /*01b8*/ 	.word	0x000000ff
        /*01bc*/ 	.word	0x00000040
        /*01c0*/ 	.short	0x0100
        /*01c2*/ 	.byte	0x04
	.zero		1


	//   ....[11]....
        /*01c4*/ 	.word	0x00000850
        /*01c8*/ 	.word	0x000000ff
        /*01cc*/ 	.word	0x00000060
        /*01d0*/ 	.short	0x0100
        /*01d2*/ 	.byte	0x04
	.zero		1


	//   ....[12]....
        /*01d4*/ 	.word	0x00000860
        /*01d8*/ 	.word	0x000000ff
        /*01dc*/ 	.word	0x00000048
        /*01e0*/ 	.short	0x0100
        /*01e2*/ 	.byte	0x04
	.zero		1


	//   ....[13]....
        /*01e4*/ 	.word	0x00000870
        /*01e8*/ 	.word	0x000000ff
        /*01ec*/ 	.word	0x00000068
        /*01f0*/ 	.short	0x0100
        /*01f2*/ 	.byte	0x04
	.zero		1


	//   ....[14]....
        /*01f4*/ 	.word	0x00000950
        /*01f8*/ 	.word	0x000000ff
        /*01fc*/ 	.word	0x00000070
        /*0200*/ 	.short	0x0100
        /*0202*/ 	.byte	0x06
	.zero		1


	//   ....[15]....
        /*0204*/ 	.word	0x00000960
        /*0208*/ 	.word	0x000000ff
        /*020c*/ 	.word	0x00000078
        /*0210*/ 	.short	0x0100
        /*0212*/ 	.byte	0x06
	.zero		1


	//   ....[16]....
        /*0214*/ 	.word	0x00000a90
        /*0218*/ 	.word	0x000000ff
        /*021c*/ 	.word	0x00000080
        /*0220*/ 	.short	0x0100
        /*0222*/ 	.byte	0x06
	.zero		1


	//   ....[17]....
        /*0224*/ 	.word	0x00000aa0
        /*0228*/ 	.word	0x000000ff
        /*022c*/ 	.word	0x00000090
        /*0230*/ 	.short	0x0100
        /*0232*/ 	.byte	0x06
	.zero		1


	//   ....[18]....
        /*0234*/ 	.word	0x00000ab0
        /*0238*/ 	.word	0x000000ff
        /*023c*/ 	.word	0x00000088
        /*0240*/ 	.short	0x0100
        /*0242*/ 	.byte	0x06
	.zero		1


	//   ....[19]....
        /*0244*/ 	.word	0x00000ac0
        /*0248*/ 	.word	0x000000ff
        /*024c*/ 	.word	0x00000098
        /*0250*/ 	.short	0x0100
        /*0252*/ 	.byte	0x06
	.zero		1


	//   ....[20]....
        /*0254*/ 	.word	0x00000be0
        /*0258*/ 	.word	0x000000ff
        /*025c*/ 	.word	0x000000a0
        /*0260*/ 	.short	0x0100
        /*0262*/ 	.byte	0x04
	.zero		1


	//   ....[21]....
        /*0264*/ 	.word	0x00000bf0
        /*0268*/ 	.word	0x000000ff
        /*026c*/ 	.word	0x000000b0
        /*0270*/ 	.short	0x0100
        /*0272*/ 	.byte	0x04
	.zero		1


	//   ....[22]....
        /*0274*/ 	.word	0x00000c00
        /*0278*/ 	.word	0x000000ff
        /*027c*/ 	.word	0x000000a8
        /*0280*/ 	.short	0x0100
        /*0282*/ 	.byte	0x04
	.zero		1


	//   ....[23]....
        /*0284*/ 	.word	0x00000c10
        /*0288*/ 	.word	0x000000ff
        /*028c*/ 	.word	0x000000b8
        /*0290*/ 	.short	0x0100
        /*0292*/ 	.byte	0x04
	.zero		1


	//   ....[24]....
        /*0294*/ 	.word	0x00000d00
        /*0298*/ 	.word	0x000000ff
        /*029c*/ 	.word	0x000000c0
        /*02a0*/ 	.short	0x0100
        /*02a2*/ 	.byte	0x04
	.zero		1


	//   ....[25]....
        /*02a4*/ 	.word	0x00000d10
        /*02a8*/ 	.word	0x000000ff
        /*02ac*/ 	.word	0x000000d0
        /*02b0*/ 	.short	0x0100
        /*02b2*/ 	.byte	0x04
	.zero		1


	//   ....[26]....
        /*02b4*/ 	.word	0x00000d20
        /*02b8*/ 	.word	0x000000ff
        /*02bc*/ 	.word	0x000000c8
        /*02c0*/ 	.short	0x0100
        /*02c2*/ 	.byte	0x04
	.zero		1


	//   ....[27]....
        /*02c4*/ 	.word	0x00000d30
        /*02c8*/ 	.word	0x000000ff
        /*02cc*/ 	.word	0x000000d8
        /*02d0*/ 	.short	0x0100
        /*02d2*/ 	.byte	0x04
	.zero		1


	//   ....[28]....
        /*02d4*/ 	.word	0x00000e30
        /*02d8*/ 	.word	0x000000ff
        /*02dc*/ 	.word	0x000000e0
        /*02e0*/ 	.short	0x0100
        /*02e2*/ 	.byte	0x06
	.zero		1


	//   ....[29]....
        /*02e4*/ 	.word	0x00001940
        /*02e8*/ 	.word	0x00000003
        /*02ec*/ 	.word	0x000000d0
        /*02f0*/ 	.short	0x010a
        /*02f2*/ 	.byte	0xff
	.zero		1


	//   ....[30]....
        /*02f4*/ 	.word	0x00001970
        /*02f8*/ 	.word	0x00000003
        /*02fc*/ 	.word	0x000000c0
        /*0300*/ 	.short	0x0101
        /*0302*/ 	.byte	0xff
	.zero		1


	//   ....[31]....
        /*0304*/ 	.word	0x00001a40
        /*0308*/ 	.word	0x000000ff
        /*030c*/ 	.word	0x00000018
        /*0310*/ 	.short	0x010a
        /*0312*/ 	.byte	0x04
	.zero		1


	//   ....[32]....
        /*0314*/ 	.word	0x00001b50
        /*0318*/ 	.word	0x000000ff
        /*031c*/ 	.word	0x00000018
        /*0320*/ 	.short	0x010a
        /*0322*/ 	.byte	0x07
	.zero		1


	//   ....[33]....
        /*0324*/ 	.word	0x00001cb0
        /*0328*/ 	.word	0x000000ff
        /*032c*/ 	.word	0x00000018
        /*0330*/ 	.short	0x010a
        /*0332*/ 	.byte	0x04
	.zero		1


	//   ....[34]....
        /*0334*/ 	.word	0x00002040
        /*0338*/ 	.word	0x000000ff
        /*033c*/ 	.word	0x00000078
        /*0340*/ 	.short	0x0101
        /*0342*/ 	.byte	0x06
	.zero		1


	//   ....[35]....
        /*0344*/ 	.word	0x00002060
        /*0348*/ 	.word	0x000000ff
        /*034c*/ 	.word	0x00000018
        /*0350*/ 	.short	0x010a
        /*0352*/ 	.byte	0x04
	.zero		1


	//   ....[36]....
        /*0354*/ 	.word	0x000020e0
        /*0358*/ 	.word	0x000000ff
        /*035c*/ 	.word	0x00000018
        /*0360*/ 	.short	0x010a
        /*0362*/ 	.byte	0x0e
	.zero		1


	//   ....[37]....
        /*0364*/ 	.word	0x00002220
        /*0368*/ 	.word	0x000000ff
        /*036c*/ 	.word	0x00000018
        /*0370*/ 	.short	0x010a
        /*0372*/ 	.byte	0x04
	.zero		1


	//   ....[38]....
        /*0374*/ 	.word	0x000025e0
        /*0378*/ 	.word	0x00000003
        /*037c*/ 	.word	0x00000080
        /*0380*/ 	.short	0x010a
        /*0382*/ 	.byte	0xff
	.zero		1


	//   ....[39]....
        /*0384*/ 	.word	0x00002730
        /*0388*/ 	.word	0x00000000
        /*038c*/ 	.word	0x00000000
        /*0390*/ 	.short	0x0101
        /*0392*/ 	.byte	0xff
	.zero		1


	//   ....[40]....
        /*0394*/ 	.word	0x00002cf0
        /*0398*/ 	.word	0x000000ff
        /*039c*/ 	.word	0x00000000
        /*03a0*/ 	.short	0x010a
        /*03a2*/ 	.byte	0x04
	.zero		1


	//   ....[41]....
        /*03a4*/ 	.word	0x00002d80
        /*03a8*/ 	.word	0x000000ff
        /*03ac*/ 	.word	0x00000000
        /*03b0*/ 	.short	0x010a
        /*03b2*/ 	.byte	0x05
	.zero		1


	//   ....[42]....
        /*03b4*/ 	.word	0x00002e20
        /*03b8*/ 	.word	0x00000000
        /*03bc*/ 	.word	0x00000000
        /*03c0*/ 	.short	0x010a
        /*03c2*/ 	.byte	0xff
	.zero		1


	//   ....[43]....
        /*03c4*/ 	.word	0x00002f50
        /*03c8*/ 	.word	0x00000000
        /*03cc*/ 	.word	0x000000c0
        /*03d0*/ 	.short	0x010a
        /*03d2*/ 	.byte	0xff
	.zero		1


	//   ....[44]....
        /*03d4*/ 	.word	0x00002fc0
        /*03d8*/ 	.word	0x00000008
        /*03dc*/ 	.word	0x00000000
        /*03e0*/ 	.short	0x0101
        /*03e2*/ 	.byte	0xff
	.zero		1


	//   ....[45]....
        /*03e4*/ 	.word	0x00002fe0
        /*03e8*/ 	.word	0x000000ff
        /*03ec*/ 	.word	0x00000090
        /*03f0*/ 	.short	0x010a
        /*03f2*/ 	.byte	0x04
	.zero		1


	//   ....[46]....
        /*03f4*/ 	.word	0x00003100
        /*03f8*/ 	.word	0x00000000
        /*03fc*/ 	.word	0x00000080
        /*0400*/ 	.short	0x010a
        /*0402*/ 	.byte	0xff
	.zero		1


	//   ....[47]....
        /*0404*/ 	.word	0x00003200
        /*0408*/ 	.word	0x00000000
        /*040c*/ 	.word	0x00000000
        /*0410*/ 	.short	0x0101
        /*0412*/ 	.byte	0xff
	.zero		1


	//   ....[48]....
        /*0414*/ 	.word	0x00003290
        /*0418*/ 	.word	0x000000ff
        /*041c*/ 	.word	0x00000090
        /*0420*/ 	.short	0x0106
        /*0422*/ 	.byte	0x04
	.zero		1


	//   ....[49]....
        /*0424*/ 	.word	0x000032b0
        /*0428*/ 	.word	0x000000ff
        /*042c*/ 	.word	0x00000090
        /*0430*/ 	.short	0x010a
        /*0432*/ 	.byte	0x04
	.zero		1


	//   ....[50]....
        /*0434*/ 	.word	0x00003340
        /*0438*/ 	.word	0x000000ff
        /*043c*/ 	.word	0x00000090
        /*0440*/ 	.short	0x0106
        /*0442*/ 	.byte	0x07
	.zero		1


	//   ....[51]....
        /*0444*/ 	.word	0x00003380
        /*0448*/ 	.word	0x00000000
        /*044c*/ 	.word	0x00000090
        /*0450*/ 	.short	0x010a
        /*0452*/ 	.byte	0xff
	.zero		1


	//   ....[52]....
        /*0454*/ 	.word	0x000035e0
        /*0458*/ 	.word	0x000000ff
        /*045c*/ 	.word	0x00000008
        /*0460*/ 	.short	0x010a
        /*0462*/ 	.byte	0x05
	.zero		1


	//   ....[53]....
        /*0464*/ 	.word	0x00003600
        /*0468*/ 	.word	0x000000ff
        /*046c*/ 	.word	0x00000008
        /*0470*/ 	.short	0x010a
        /*0472*/ 	.byte	0x05
	.zero		1


	//   ....[54]....
        /*0474*/ 	.word	0x000037a0
        /*0478*/ 	.word	0x000000ff
        /*047c*/ 	.word	0x00000008
        /*0480*/ 	.short	0x010a
        /*0482*/ 	.byte	0x05
	.zero		1


	//   ....[55]....
        /*0484*/ 	.word	0x000037c0
        /*0488*/ 	.word	0x000000ff
        /*048c*/ 	.word	0x00000008
        /*0490*/ 	.short	0x010a
        /*0492*/ 	.byte	0x05
	.zero		1


	//   ....[56]....
        /*0494*/ 	.word	0x00003890
        /*0498*/ 	.word	0x000000ff
        /*049c*/ 	.word	0x00000000
        /*04a0*/ 	.short	0x0101
        /*04a2*/ 	.byte	0x04
	.zero		1


	//   ....[57]....
        /*04a4*/ 	.word	0x00004150
        /*04a8*/ 	.word	0x00000003
        /*04ac*/ 	.word	0x00000080
        /*04b0*/ 	.short	0x010a
        /*04b2*/ 	.byte	0xff
	.zero		1


	//   ....[58]....
        /*04b4*/ 	.word	0x00004210
        /*04b8*/ 	.word	0x00000003
        /*04bc*/ 	.word	0x00000000
        /*04c0*/ 	.short	0x0101
        /*04c2*/ 	.byte	0xff
	.zero		1


	//   ....[59]....
        /*04c4*/ 	.word	0x000042f0
        /*04c8*/ 	.word	0x000000ff
        /*04cc*/ 	.word	0x00000000
        /*04d0*/ 	.short	0x010a
        /*04d2*/ 	.byte	0x04
	.zero		1


	//   ....[60]....
        /*04d4*/ 	.word	0x00004300
        /*04d8*/ 	.word	0x000000ff
        /*04dc*/ 	.word	0x000000b0
        /*04e0*/ 	.short	0x010a
        /*04e2*/ 	.byte	0x06
	.zero		1


	//   ....[61]....
        /*04e4*/ 	.word	0x000043c0
        /*04e8*/ 	.word	0x000000ff
        /*04ec*/ 	.word	0x00000000
        /*04f0*/ 	.short	0x010a
        /*04f2*/ 	.byte	0x07
	.zero		1


	//   ....[62]....
        /*04f4*/ 	.word	0x00004530
        /*04f8*/ 	.word	0x000000ff
        /*04fc*/ 	.word	0x00000000
        /*0500*/ 	.short	0x010a
        /*0502*/ 	.byte	0x04
	.zero		1


	//   ....[63]....
        /*0504*/ 	.word	0x00004b10
        /*0508*/ 	.word	0x000000ff
        /*050c*/ 	.word	0x00000000
        /*0510*/ 	.short	0x010a
        /*0512*/ 	.byte	0x04
	.zero		1


	//   ....[64]....
        /*0514*/ 	.word	0x00004bc0
        /*0518*/ 	.word	0x00000002
        /*051c*/ 	.word	0x00000000
        /*0520*/ 	.short	0x010a
        /*0522*/ 	.byte	0xff
	.zero		1


	//   ....[65]....
        /*0524*/ 	.word	0x00004c00
        /*0528*/ 	.word	0x00000002
        /*052c*/ 	.word	0x00000000
        /*0530*/ 	.short	0x010a
        /*0532*/ 	.byte	0xff
	.zero		1


	//   ....[66]....
        /*0534*/ 	.word	0x00004c80
        /*0538*/ 	.word	0x000000ff
        /*053c*/ 	.word	0x00000000
        /*0540*/ 	.short	0x0101
        /*0542*/ 	.byte	0x04
	.zero		1


	//   ....[67]....
        /*0544*/ 	.word	0x00004cc0
        /*0548*/ 	.word	0x000000ff
        /*054c*/ 	.word	0x000000e0
        /*0550*/ 	.short	0x010a
        /*0552*/ 	.byte	0x31
	.zero		1


	//   ....[68]....
        /*0554*/ 	.word	0x00004d20
        /*0558*/ 	.word	0x000000ff
        /*055c*/ 	.word	0x00000000
        /*0560*/ 	.short	0x0101
        /*0562*/ 	.byte	0x04
	.zero		1


	//   ....[69]....
        /*0564*/ 	.word	0x00005200
        /*0568*/ 	.word	0x00000008
        /*056c*/ 	.word	0x00000080
        /*0570*/ 	.short	0x010a
        /*0572*/ 	.byte	0xff
	.zero		1


	//   ....[70]....
        /*0574*/ 	.word	0x00005370
        /*0578*/ 	.word	0x00000000
        /*057c*/ 	.word	0x00000000
        /*0580*/ 	.short	0x0101
        /*0582*/ 	.byte	0xff
	.zero		1


	//   ....[71]....
        /*0584*/ 	.word	0x00005850
        /*0588*/ 	.word	0x000000ff
        /*058c*/ 	.word	0x00000078
        /*0590*/ 	.short	0x010a
        /*0592*/ 	.byte	0x15
	.zero		1


	//   ....[72]....
        /*0594*/ 	.word	0x000059e0
        /*0598*/ 	.word	0x000000ff
        /*059c*/ 	.word	0x00000050
        /*05a0*/ 	.short	0x010a
        /*05a2*/ 	.byte	0x15
	.zero		1


	//   ....[73]....
        /*05a4*/ 	.word	0x00005b40
        /*05a8*/ 	.word	0x000000ff
        /*05ac*/ 	.word	0x00000030
        /*05b0*/ 	.short	0x010b
        /*05b2*/ 	.byte	0x15
	.zero		1


	//   ....[74]....
        /*05b4*/ 	.word	0x00005b60
        /*05b8*/ 	.word	0x000000ff
        /*05bc*/ 	.word	0x00000000
        /*05c0*/ 	.short	0x0101
        /*05c2*/ 	.byte	0x04
	.zero		1


	//   ....[75]....
        /*05c4*/ 	.word	0x00005b70
        /*05c8*/ 	.word	0x000000ff
        /*05cc*/ 	.word	0x00000058
        /*05d0*/ 	.short	0x010a
        /*05d2*/ 	.byte	0x15
	.zero		1


	//   ....[76]....
        /*05d4*/ 	.word	0x00005cc0
        /*05d8*/ 	.word	0x000000ff
        /*05dc*/ 	.word	0x00000038
        /*05e0*/ 	.short	0x010b
        /*05e2*/ 	.byte	0x15
	.zero		1


	//   ....[77]....
        /*05e4*/ 	.word	0x00005ce0
        /*05e8*/ 	.word	0x000000ff
        /*05ec*/ 	.word	0x00000000
        /*05f0*/ 	.short	0x0101
        /*05f2*/ 	.byte	0x04
	.zero		1


	//   ....[78]....
        /*05f4*/ 	.word	0x00005cf0
        /*05f8*/ 	.word	0x000000ff
        /*05fc*/ 	.word	0x00000060
        /*0600*/ 	.short	0x010a
        /*0602*/ 	.byte	0x15
	.zero		1


	//   ....[79]....
        /*0604*/ 	.word	0x00005e50
        /*0608*/ 	.word	0x000000ff
        /*060c*/ 	.word	0x00000040
        /*0610*/ 	.short	0x010b
        /*0612*/ 	.byte	0x15
	.zero		1


	//   ....[80]....
        /*0614*/ 	.word	0x00005e70
        /*0618*/ 	.word	0x000000ff
        /*061c*/ 	.word	0x00000000
        /*0620*/ 	.short	0x0101
        /*0622*/ 	.byte	0x04
	.zero		1


	//   ....[81]....
        /*0624*/ 	.word	0x00005e80
        /*0628*/ 	.word	0x000000ff
        /*062c*/ 	.word	0x00000068
        /*0630*/ 	.short	0x010a
        /*0632*/ 	.byte	0x15
	.zero		1


	//   ....[82]....
        /*0634*/ 	.word	0x00006070
        /*0638*/ 	.word	0x000000ff
        /*063c*/ 	.word	0x00000048
        /*0640*/ 	.short	0x010b
        /*0642*/ 	.byte	0x15
	.zero		1


	//   ....[83]....
        /*0644*/ 	.word	0x00006080
        /*0648*/ 	.word	0x000000ff
        /*064c*/ 	.word	0x00000000
        /*0650*/ 	.short	0x0101
        /*0652*/ 	.byte	0x2c
	.zero		1


	//   ....[84]....
        /*0654*/ 	.word	0x000060c0
        /*0658*/ 	.word	0x000000ff
        /*065c*/ 	.word	0x00000050
        /*0660*/ 	.short	0x010a
        /*0662*/ 	.byte	0x15
	.zero		1


	//   ....[85]....
        /*0664*/ 	.word	0x000060e0
        /*0668*/ 	.word	0x000000ff
        /*066c*/ 	.word	0x00000058
        /*0670*/ 	.short	0x010a
        /*0672*/ 	.byte	0x15
	.zero		1


	//   ....[86]....
        /*0674*/ 	.word	0x00006100
        /*0678*/ 	.word	0x000000ff
        /*067c*/ 	.word	0x00000060
        /*0680*/ 	.short	0x010a
        /*0682*/ 	.byte	0x15
	.zero		1


	//   ....[87]....
        /*0684*/ 	.word	0x00006140
        /*0688*/ 	.word	0x00000000
        /*068c*/ 	.word	0x00000068
        /*0690*/ 	.short	0x010a
        /*0692*/ 	.byte	0xff
	.zero		1


	//   ....[88]....
        /*0694*/ 	.word	0x00006450
        /*0698*/ 	.word	0x00000003
        /*069c*/ 	.word	0x00000080
        /*06a0*/ 	.short	0x010a
        /*06a2*/ 	.byte	0xff
	.zero		1


	//   ....[89]....
        /*06a4*/ 	.word	0x000065d0
        /*06a8*/ 	.word	0x00000000
        /*06ac*/ 	.word	0x00000000
        /*06b0*/ 	.short	0x0101
        /*06b2*/ 	.byte	0xff
	.zero		1


	//   ....[90]....
        /*06b4*/ 	.word	0x00007130
        /*06b8*/ 	.word	0x000000ff
        /*06bc*/ 	.word	0x00000030
        /*06c0*/ 	.short	0x010a
        /*06c2*/ 	.byte	0x2b
	.zero		1


	//   ....[91]....
        /*06c4*/ 	.word	0x00007170
        /*06c8*/ 	.word	0x00000063
        /*06cc*/ 	.word	0x000000a0
        /*06d0*/ 	.short	0x010a
        /*06d2*/ 	.byte	0xff
	.zero		1


	//   ....[92]....
        /*06d4*/ 	.word	0x00007260
        /*06d8*/ 	.word	0x000000ff
        /*06dc*/ 	.word	0x00000030
        /*06e0*/ 	.short	0x010a
        /*06e2*/ 	.byte	0x2b
	.zero		1


	//   ....[93]....
        /*06e4*/ 	.word	0x00007350
        /*06e8*/ 	.word	0x00000063
        /*06ec*/ 	.word	0x000000a0
        /*06f0*/ 	.short	0x010a
        /*06f2*/ 	.byte	0xff
	.zero		1


	//   ....[94]....
        /*06f4*/ 	.word	0x00007e20
        /*06f8*/ 	.word	0x00000000
        /*06fc*/ 	.word	0x00000000
        /*0700*/ 	.short	0x0101
        /*0702*/ 	.byte	0xff
	.zero		1


	//   ....[95]....
        /*0704*/ 	.word	0x00007e30
        /*0708*/ 	.word	0x00000003
        /*070c*/ 	.word	0x00000030
        /*0710*/ 	.short	0x010a
        /*0712*/ 	.byte	0xff
	.zero		1


	//   ....[96]....
        /*0714*/ 	.word	0x00007f10
        /*0718*/ 	.word	0x00000003
        /*071c*/ 	.word	0x00000030
        /*0720*/ 	.short	0x010a
        /*0722*/ 	.byte	0xff
	.zero		1


	//   ....[97]....
        /*0724*/ 	.word	0x00008a80
        /*0728*/ 	.word	0x0000003d
        /*072c*/ 	.word	0x00000000
        /*0730*/ 	.short	0x0101
        /*0732*/ 	.byte	0xff
	.zero		1


	//   ....[98]....
        /*0734*/ 	.word	0x00008aa0
        /*0738*/ 	.word	0x0000003e
        /*073c*/ 	.word	0x00000030
        /*0740*/ 	.short	0x010a
        /*0742*/ 	.byte	0xff
	.zero		1


	//   ....[99]....
        /*0744*/ 	.word	0x00008b70
        /*0748*/ 	.word	0x0000003e
        /*074c*/ 	.word	0x00000030
        /*0750*/ 	.short	0x010a
        /*0752*/ 	.byte	0xff
	.zero		1


	//   ....[100]....
        /*0754*/ 	.word	0x000096e0
        /*0758*/ 	.word	0x0000003d
        /*075c*/ 	.word	0x00000000
        /*0760*/ 	.short	0x0101
        /*0762*/ 	.byte	0xff
	.zero		1


	//   ....[101]....
        /*0764*/ 	.word	0x00009700
        /*0768*/ 	.word	0x0000003e
        /*076c*/ 	.word	0x00000030
        /*0770*/ 	.short	0x010a
        /*0772*/ 	.byte	0xff
	.zero		1


	//   ....[102]....
        /*0774*/ 	.word	0x000097d0
        /*0778*/ 	.word	0x0000003e
        /*077c*/ 	.word	0x00000030
        /*0780*/ 	.short	0x010a
        /*0782*/ 	.byte	0xff
	.zero		1


	//   ....[103]....
        /*0784*/ 	.word	0x00009bc0
        /*0788*/ 	.word	0x00000063
        /*078c*/ 	.word	0x00000000
        /*0790*/ 	.short	0x0101
        /*0792*/ 	.byte	0xff
	.zero		1


	//   ....[104]....
        /*0794*/ 	.word	0x0000a390
        /*0798*/ 	.word	0x00000002
        /*079c*/ 	.word	0x00000000
        /*07a0*/ 	.short	0x0101
        /*07a2*/ 	.byte	0xff
	.zero		1


	//   ....[105]....
        /*07a4*/ 	.word	0x0000a620
        /*07a8*/ 	.word	0x000000ff
        /*07ac*/ 	.word	0x00000000
        /*07b0*/ 	.short	0x0101
        /*07b2*/ 	.byte	0x04
	.zero		1


	//   ....[106]....
        /*07b4*/ 	.word	0x0000a640
        /*07b8*/ 	.word	0x00000003
        /*07bc*/ 	.word	0x000000d0
        /*07c0*/ 	.short	0x010a
        /*07c2*/ 	.byte	0xff
	.zero		1


	//   ....[107]....
        /*07c4*/ 	.word	0x0000a6a0
        /*07c8*/ 	.word	0x00000000
        /*07cc*/ 	.word	0x00000018
        /*07d0*/ 	.short	0x010a
        /*07d2*/ 	.byte	0xff
	.zero		1


	//   ....[108]....
        /*07d4*/ 	.word	0x0000a700
        /*07d8*/ 	.word	0x00000000
        /*07dc*/ 	.word	0x00000018
        /*07e0*/ 	.short	0x010a
        /*07e2*/ 	.byte	0xff
	.zero		1


	//   ....[109]....
        /*07e4*/ 	.word	0x0000a750
        /*07e8*/ 	.word	0x00000003
        /*07ec*/ 	.word	0x00000080
        /*07f0*/ 	.short	0x010a
        /*07f2*/ 	.byte	0xff
	.zero		1


	//   ....[110]....
        /*07f4*/ 	.word	0x0000a7b0
        /*07f8*/ 	.word	0x00000000
        /*07fc*/ 	.word	0x00000000
        /*0800*/ 	.short	0x010a
        /*0802*/ 	.byte	0xff
	.zero		1


	//   ....[111]....
        /*0804*/ 	.word	0x0000a810
        /*0808*/ 	.word	0x00000000
        /*080c*/ 	.word	0x00000000
        /*0810*/ 	.short	0x010a
        /*0812*/ 	.byte	0xff
	.zero		1


	//   ....[112]....
        /*0814*/ 	.word	0x0000a860
        /*0818*/ 	.word	0x00000000
        /*081c*/ 	.word	0x000000c0
        /*0820*/ 	.short	0x010a
        /*0822*/ 	.byte	0xff
	.zero		1


	//   ....[113]....
        /*0824*/ 	.word	0x0000a8c0
        /*0828*/ 	.word	0x00000000
        /*082c*/ 	.word	0x00000090
        /*0830*/ 	.short	0x010a
        /*0832*/ 	.byte	0xff
	.zero		1


	//   ....[114]....
        /*0834*/ 	.word	0x0000a910
        /*0838*/ 	.word	0x00000000
        /*083c*/ 	.word	0x00000080
        /*0840*/ 	.short	0x010a
        /*0842*/ 	.byte	0xff
	.zero		1


	//   ....[115]....
        /*0844*/ 	.word	0x0000a970
        /*0848*/ 	.word	0x00000000
        /*084c*/ 	.word	0x00000090
        /*0850*/ 	.short	0x010a
        /*0852*/ 	.byte	0xff
	.zero		1


	//   ....[116]....
        /*0854*/ 	.word	0x0000a9d0
        /*0858*/ 	.word	0x00000007
        /*085c*/ 	.word	0x00000008
        /*0860*/ 	.short	0x010a
        /*0862*/ 	.byte	0xff
	.zero		1


	//   ....[117]....
        /*0864*/ 	.word	0x0000aac0
        /*0868*/ 	.word	0x00000005
        /*086c*/ 	.word	0x00000008
        /*0870*/ 	.short	0x010a
        /*0872*/ 	.byte	0xff
	.zero		1


	//   ....[118]....
        /*0874*/ 	.word	0x0000ab10
        /*0878*/ 	.word	0x00000003
        /*087c*/ 	.word	0x00000080
        /*0880*/ 	.short	0x010a
        /*0882*/ 	.byte	0xff
	.zero		1


	//   ....[119]....
        /*0884*/ 	.word	0x0000ab80
        /*0888*/ 	.word	0x00000003
        /*088c*/ 	.word	0x000000b0
        /*0890*/ 	.short	0x010a
        /*0892*/ 	.byte	0xff
	.zero		1


	//   ....[120]....
        /*0894*/ 	.word	0x0000abe0
        /*0898*/ 	.word	0x00000003
        /*089c*/ 	.word	0x00000000
        /*08a0*/ 	.short	0x010a
        /*08a2*/ 	.byte	0xff
	.zero		1


	//   ....[121]....
        /*08a4*/ 	.word	0x0000ac40
        /*08a8*/ 	.word	0x00000002
        /*08ac*/ 	.word	0x00000000
        /*08b0*/ 	.short	0x010a
        /*08b2*/ 	.byte	0xff
	.zero		1


	//   ....[122]....
        /*08b4*/ 	.word	0x0000aca0
        /*08b8*/ 	.word	0x00000002
        /*08bc*/ 	.word	0x000000e0
        /*08c0*/ 	.short	0x010a
        /*08c2*/ 	.byte	0xff
	.zero		1


	//   ....[123]....
        /*08c4*/ 	.word	0x0000acf0
        /*08c8*/ 	.word	0x00000008
        /*08cc*/ 	.word	0x00000080
        /*08d0*/ 	.short	0x010a
        /*08d2*/ 	.byte	0xff
	.zero		1


	//   ....[124]....
        /*08d4*/ 	.word	0x0000ad50
        /*08d8*/ 	.word	0x00000000
        /*08dc*/ 	.word	0x00000078
        /*08e0*/ 	.short	0x010a
        /*08e2*/ 	.byte	0xff
	.zero		1


	//   ....[125]....
        /*08e4*/ 	.word	0x0000adb0
        /*08e8*/ 	.word	0x00000005
        /*08ec*/ 	.word	0x00000050
        /*08f0*/ 	.short	0x010a
        /*08f2*/ 	.byte	0xff
	.zero		1


	//   ....[126]....
        /*08f4*/ 	.word	0x0000ae10
        /*08f8*/ 	.word	0x00000005
        /*08fc*/ 	.word	0x00000058
        /*0900*/ 	.short	0x010a
        /*0902*/ 	.byte	0xff
	.zero		1


	//   ....[127]....
        /*0904*/ 	.word	0x0000ae70
        /*0908*/ 	.word	0x00000005
        /*090c*/ 	.word	0x00000060
        /*0910*/ 	.short	0x010a
        /*0912*/ 	.byte	0xff
	.zero		1


	//   ....[128]....
        /*0914*/ 	.word	0x0000aed0
        /*0918*/ 	.word	0x00000005
        /*091c*/ 	.word	0x00000068
        /*0920*/ 	.short	0x010a
        /*0922*/ 	.byte	0xff
	.zero		1


	//   ....[129]....
        /*0924*/ 	.word	0x0000af30
        /*0928*/ 	.word	0x00000000
        /*092c*/ 	.word	0x00000050
        /*0930*/ 	.short	0x010a
        /*0932*/ 	.byte	0xff
	.zero		1


	//   ....[130]....
        /*0934*/ 	.word	0x0000af90
        /*0938*/ 	.word	0x00000000
        /*093c*/ 	.word	0x00000058
        /*0940*/ 	.short	0x010a
        /*0942*/ 	.byte	0xff
	.zero		1


	//   ....[131]....
        /*0944*/ 	.word	0x0000aff0
        /*0948*/ 	.word	0x00000000
        /*094c*/ 	.word	0x00000060
        /*0950*/ 	.short	0x010a
        /*0952*/ 	.byte	0xff
	.zero		1


	//   ....[132]....
        /*0954*/ 	.word	0x0000b040
        /*0958*/ 	.word	0x00000003
        /*095c*/ 	.word	0x00000080
        /*0960*/ 	.short	0x010a
        /*0962*/ 	.byte	0xff
	.zero		1


	//   ....[133]....
        /*0964*/ 	.word	0x0000b0a0
        /*0968*/ 	.word	0x00000002
        /*096c*/ 	.word	0x00000030
        /*0970*/ 	.short	0x010a
        /*0972*/ 	.byte	0xff
	.zero		1


	//   ....[134]....
        /*0974*/ 	.word	0x0000b0f0
        /*0978*/ 	.word	0x00000063
        /*097c*/ 	.word	0x000000a0
        /*0980*/ 	.short	0x010a
        /*0982*/ 	.byte	0xff
	.zero		1


	//   ....[135]....
        /*0984*/ 	.word	0x0000b140
        /*0988*/ 	.word	0x00000003
        /*098c*/ 	.word	0x00000030
        /*0990*/ 	.short	0x010a
        /*0992*/ 	.byte	0xff
	.zero		1


	//   ....[136]....
        /*0994*/ 	.word	0x0000b190
        /*0998*/ 	.word	0x0000003e
        /*099c*/ 	.word	0x00000030
        /*09a0*/ 	.short	0x010a
        /*09a2*/ 	.byte	0xff
	.zero		1


	//   ....[137]....
        /*09a4*/ 	.word	0x0000b1e0
        /*09a8*/ 	.word	0x0000003e
        /*09ac*/ 	.word	0x00000030
        /*09b0*/ 	.short	0x010a
        /*09b2*/ 	.byte	0xff
	.zero		1


	//----- nvinfo : EIATTR_NUM_MBARRIERS
	.align		4
.L_47:
        /*09b4*/ 	.byte	0x03, 0x38
        /*09b6*/ 	.short	0x001d


	//----- nvinfo : EIATTR_EXIT_INSTR_OFFSETS
	.align		4
        /*09b8*/ 	.byte	0x04, 0x1c
        /*09ba*/ 	.short	(.L_49 - .L_48)


	//   ....[0]....
.L_48:
        /*09bc*/ 	.word	0x00002e50


	//   ....[1]....
        /*09c0*/ 	.word	0x00003350


	//   ....[2]....
        /*09c4*/ 	.word	0x000033b0


	//   ....[3]....
        /*09c8*/ 	.word	0x00004f50


	//   ....[4]....
        /*09cc*/ 	.word	0x00006170


	//   ....[5]....
        /*09d0*/ 	.word	0x000061b0


	//   ....[6]....
        /*09d4*/ 	.word	0x0000a510


	//   ....[7]....
        /*09d8*/ 	.word	0x0000a590


	//   ....[8]....
        /*09dc*/ 	.word	0x0000a5c0


	//   ....[9]....
        /*09e0*/ 	.word	0x0000a630


	//----- nvinfo : EIATTR_MAX_THREADS
	.align		4
.L_49:
        /*09e4*/ 	.byte	0x04, 0x05
        /*09e6*/ 	.short	(.L_51 - .L_50)
.L_50:
        /*09e8*/ 	.word	0x00000100
        /*09ec*/ 	.word	0x00000001
        /*09f0*/ 	.word	0x00000001


	//----- nvinfo : EIATTR_CRS_STACK_SIZE
	.align		4
.L_51:
        /*09f4*/ 	.byte	0x04, 0x1e
        /*09f6*/ 	.short	(.L_53 - .L_52)
.L_52:
        /*09f8*/ 	.word	0x00000000


	//----- nvinfo : EIATTR_CBANK_PARAM_SIZE
	.align		4
.L_53:
        /*09fc*/ 	.byte	0x03, 0x19
        /*09fe*/ 	.short	0x0c00


	//----- nvinfo : EIATTR_PARAM_CBANK
	.align		4
        /*0a00*/ 	.byte	0x04, 0x0a
        /*0a02*/ 	.short	(.L_55 - .L_54)
	.align		4
.L_54:
        /*0a04*/ 	.word	index@(.nv.constant0._ZN7cutlass13device_kernelINS_4gemm6kernel13GemmUniversalIN4cute5tupleIJiiiiEEENS1_10collective13CollectiveMmaINS1_46MainloopSm100TmaUmmaWarpSpecializedBlockScaledILi3ELi2ELi2ENS5_IJNS4_1CILi2EEENSA_ILi1EEESC_EEEEENS5_IJNSA_ILi256EEENSA_ILi128EEESF_EEENS5_IJNS_12float_e4m3_tENS_13float_ue8m0_tEEEENS5_IJNS5_IJlSC_lEEENS4_6LayoutINS5_IJNS5_IJNS5_IJNSA_ILi32EEENSA_ILi4EEEEEEiEEESQ_NS5_IJSC_iEEEEEENS5_IJNS5_IJNS5_IJNSA_ILi16EEESO_EEEiEEENS5_IJNS5_IJNSA_ILi0EEESC_EEENSA_ILi512EEEEEENS5_IJSW_iEEEEEEEEEEESK_S13_NS4_8TiledMMAINS4_8MMA_AtomIJNS4_27SM100_MMA_MXF8F6F4_2x1SM_SSISI_SI_fSJ_Li256ELi128ELNS4_4UMMA5MajorE0ELS18_0ELNS17_7ScaleInE0ELS19_0EEEEEENSM_INS5_IJSC_SC_SC_EEENS5_IJSW_SW_SW_EEEEENS5_IJNS4_10UnderscoreES1F_S1F_EEEEENS5_IJNS4_18SM100_TMA_2SM_LOADES1I_EEENS5_IJNS4_14ComposedLayoutINS4_7SwizzleILi3ELi4ELi3EEENS4_18smem_ptr_flag_bitsILi8EEENSM_INS5_IJNSA_ILi8EEESG_EEENS5_IJSG_SC_EEEEEEENSM_INS5_IJNS5_IJNS5_IJSP_SC_EEENS5_IJSN_SC_EEEEEESC_NS5_IJSO_SB_EEEEEENS5_IJNS5_IJNS5_IJSU_SY_EEESX_EEESW_NS5_IJSC_SY_EEEEEEEEEEEvNS4_8identityENS5_IJS1I_NS4_28SM100_TMA_2SM_LOAD_MULTICASTEEEES24_vS25_EENS_8epilogue10collective18CollectiveEpilogueINS29_23Sm100TmaWarpSpecializedILi4ELi2ELi32ELb1ELb0EEEJNS5_IJSG_SG_SF_EEENS5_IJNSM_ISG_SC_EENSM_ISN_SC_EEEEENS_10bfloat16_tESL_S2I_SL_NS29_6fusion15FusionCallbacksIS2D_NS2J_17LinearCombinationIS2I_fS2I_fLNS_15FloatRoundStyleE2EEES2E_S2H_JEEENS4_5SM1004TMEM4LOAD26SM100_TMEM_LOAD_32dp32b32xENS4_13SM90_TMA_LOADENS1K_INS1L_ILi2ELi4ELi3EEENS1N_ILi16EEENSM_INS5_IJS1P_SN_EEES1V_EEEENS4_39AutoVectorizingCopyWithAssumedAlignmentILi128EEENS4_14SM90_TMA_STOREES2Y_S30_S30_EEEvvEEEEvNT_6ParamsE)
        /*0a08*/ 	.short	0x0380
        /*0a0a*/ 	.short	0x0c00


	//----- nvinfo : EIATTR_SW_WAR
	.align		4
.L_55:
        /*0a0c*/ 	.byte	0x04, 0x36
        /*0a0e*/ 	.short	(.L_57 - .L_56)
.L_56:
        /*0a10*/ 	.word	0x00000008
.L_57:


//--------------------- .nv.callgraph             --------------------------
	.section	.nv.callgraph,"",@"SHT_CUDA_CALLGRAPH"
	.align	4
	.sectionentsize	8
	.align		4
        /*0000*/ 	.word	0x00000000
	.align		4
        /*0004*/ 	.word	0xffffffff
	.align		4
        /*0008*/ 	.word	index@(_ZN7cutlass13device_kernelINS_4gemm6kernel13GemmUniversalIN4cute5tupleIJiiiiEEENS1_10collective13CollectiveMmaINS1_46MainloopSm100TmaUmmaWarpSpecializedBlockScaledILi3ELi2ELi2ENS5_IJNS4_1CILi2EEENSA_ILi1EEESC_EEEEENS5_IJNSA_ILi256EEENSA_ILi128EEESF_EEENS5_IJNS_12float_e4m3_tENS_13float_ue8m0_tEEEENS5_IJNS5_IJlSC_lEEENS4_6LayoutINS5_IJNS5_IJNS5_IJNSA_ILi32EEENSA_ILi4EEEEEEiEEESQ_NS5_IJSC_iEEEEEENS5_IJNS5_IJNS5_IJNSA_ILi16EEESO_EEEiEEENS5_IJNS5_IJNSA_ILi0EEESC_EEENSA_ILi512EEEEEENS5_IJSW_iEEEEEEEEEEESK_S13_NS4_8TiledMMAINS4_8MMA_AtomIJNS4_27SM100_MMA_MXF8F6F4_2x1SM_SSISI_SI_fSJ_Li256ELi128ELNS4_4UMMA5MajorE0ELS18_0ELNS17_7ScaleInE0ELS19_0EEEEEENSM_INS5_IJSC_SC_SC_EEENS5_IJSW_SW_SW_EEEEENS5_IJNS4_10UnderscoreES1F_S1F_EEEEENS5_IJNS4_18SM100_TMA_2SM_LOADES1I_EEENS5_IJNS4_14ComposedLayoutINS4_7SwizzleILi3ELi4ELi3EEENS4_18smem_ptr_flag_bitsILi8EEENSM_INS5_IJNSA_ILi8EEESG_EEENS5_IJSG_SC_EEEEEEENSM_INS5_IJNS5_IJNS5_IJSP_SC_EEENS5_IJSN_SC_EEEEEESC_NS5_IJSO_SB_EEEEEENS5_IJNS5_IJNS5_IJSU_SY_EEESX_EEESW_NS5_IJSC_SY_EEEEEEEEEEEvNS4_8identityENS5_IJS1I_NS4_28SM100_TMA_2SM_LOAD_MULTICASTEEEES24_vS25_EENS_8epilogue10collective18CollectiveEpilogueINS29_23Sm100TmaWarpSpecializedILi4ELi2ELi32ELb1ELb0EEEJNS5_IJSG_SG_SF_EEENS5_IJNSM_ISG_SC_EENSM_ISN_SC_EEEEENS_10bfloat16_tESL_S2I_SL_NS29_6fusion15FusionCallbacksIS2D_NS2J_17LinearCombinationIS2I_fS2I_fLNS_15FloatRoundStyleE2EEES2E_S2H_JEEENS4_5SM1004TMEM4LOAD26SM100_TMEM_LOAD_32dp32b32xENS4_13SM90_TMA_LOADENS1K_INS1L_ILi2ELi4ELi3EEENS1N_ILi16EEENSM_INS5_IJS1P_SN_EEES1V_EEEENS4_39AutoVectorizingCopyWithAssumedAlignmentILi128EEENS4_14SM90_TMA_STOREES2Y_S30_S30_EEEvvEEEEvNT_6ParamsE)
	.align		4
        /*000c*/ 	.word	index@(__assertfail)
	.align		4
        /*0010*/ 	.word	0x00000000
	.align		4
        /*0014*/ 	.word	0xfffffffe
	.align		4
        /*0018*/ 	.word	0x00000000
	.align		4
        /*001c*/ 	.word	0xfffffffd
	.align		4
        /*0020*/ 	.word	0x00000000
	.align		4
        /*0024*/ 	.word	0xfffffffc


//--------------------- .nv.constant4             --------------------------
	.section	.nv.constant4,"a",@progbits
	.align	8
	.align		8
.nv.constant4:
        /*0000*/ 	.dword	__assertfail
	.align		8
        /*0008*/ 	.dword	__unnamed_1
	.align		8
        /*0010*/ 	.dword	__unnamed_2
	.align		8
        /*0018*/ 	.dword	_ZN40_INTERNAL_97e03309_4_k_cu_da5784b3_374644cuda3std3__45__cpo5beginE
	.align		8
        /*0020*/ 	.dword	_ZN40_INTERNAL_97e03309_4_k_cu_da5784b3_374644cuda3std3__45__cpo3endE
	.align		8
        /*0028*/ 	.dword	_ZN40_INTERNAL_97e03309_4_k_cu_da5784b3_374644cuda3std3__45__cpo6cbeginE
	.align		8
        /*0030*/ 	.dword	_ZN40_INTERNAL_97e03309_4_k_cu_da5784b3_374644cuda3std3__45__cpo4cendE
	.align		8
        /*0038*/ 	.dword	_ZN40_INTERNAL_97e03309_4_k_cu_da5784b3_374644cuda3std3__442_GLOBAL__N__97e03309_4_k_cu_da5784b3_374646ignoreE
	.align		8
        /*0040*/ 	.dword	_ZN40_INTERNAL_97e03309_4_k_cu_da5784b3_374644cuda3std3__419piecewise_constructE
	.align		8
        /*0048*/ 	.dword	_ZN40_INTERNAL_97e03309_4_k_cu_da5784b3_374644cuda3std3__48in_placeE
	.align		8
        /*0050*/ 	.dword	_ZN40_INTERNAL_97e03309_4_k_cu_da5784b3_374644cuda3std6ranges3__45__cpo4swapE
	.align		8
        /*0058*/ 	.dword	_ZN40_INTERNAL_97e03309_4_k_cu_da5784b3_374644cuda3std6ranges3__45__cpo9iter_moveE
	.align		8
        /*0060*/ 	.dword	_ZN40_INTERNAL_97e03309_4_k_cu_da5784b3_374644cute7productE
	.align		8
        /*0068*/ 	.dword	_ZN40_INTERNAL_97e03309_4_k_cu_da5784b3_374644cute1_E
	.align		8
        /*0070*/ 	.dword	$str$25
	.align		8
        /*0078*/ 	.dword	$str$26
	.align		8
        /*0080*/ 	.dword	$str$27
	.align		8
        /*0088*/ 	.dword	$str$28


//--------------------- .text._ZN7cutlass13device_kernelINS_4gemm6kernel13GemmUniversalIN4cute5tupleIJiiiiEEENS1_10collective13CollectiveMmaINS1_46MainloopSm100TmaUmmaWarpSpecializedBlockScaledILi3ELi2ELi2ENS5_IJNS4_1CILi2EEENSA_ILi1EEESC_EEEEENS5_IJNSA_ILi256EEENSA_ILi128EEESF_EEENS5_IJNS_12float_e4m3_tENS_13float_ue8m0_tEEEENS5_IJNS5_IJlSC_lEEENS4_6LayoutINS5_IJNS5_IJNS5_IJNSA_ILi32EEENSA_ILi4EEEEEEiEEESQ_NS5_IJSC_iEEEEEENS5_IJNS5_IJNS5_IJNSA_ILi16EEESO_EEEiEEENS5_IJNS5_IJNSA_ILi0EEESC_EEENSA_ILi512EEEEEENS5_IJSW_iEEEEEEEEEEESK_S13_NS4_8TiledMMAINS4_8MMA_AtomIJNS4_27SM100_MMA_MXF8F6F4_2x1SM_SSISI_SI_fSJ_Li256ELi128ELNS4_4UMMA5MajorE0ELS18_0ELNS17_7ScaleInE0ELS19_0EEEEEENSM_INS5_IJSC_SC_SC_EEENS5_IJSW_SW_SW_EEEEENS5_IJNS4_10UnderscoreES1F_S1F_EEEEENS5_IJNS4_18SM100_TMA_2SM_LOADES1I_EEENS5_IJNS4_14ComposedLayoutINS4_7SwizzleILi3ELi4ELi3EEENS4_18smem_ptr_flag_bitsILi8EEENSM_INS5_IJNSA_ILi8EEESG_EEENS5_IJSG_SC_EEEEEEENSM_INS5_IJNS5_IJNS5_IJSP_SC_EEENS5_IJSN_SC_EEEEEESC_NS5_IJSO_SB_EEEEEENS5_IJNS5_IJNS5_IJSU_SY_EEESX_EEESW_NS5_IJSC_SY_EEEEEEEEEEEvNS4_8identityENS5_IJS1I_NS4_28SM100_TMA_2SM_LOAD_MULTICASTEEEES24_vS25_EENS_8epilogue10collective18CollectiveEpilogueINS29_23Sm100TmaWarpSpecializedILi4ELi2ELi32ELb1ELb0EEEJNS5_IJSG_SG_SF_EEENS5_IJNSM_ISG_SC_EENSM_ISN_SC_EEEEENS_10bfloat16_tESL_S2I_SL_NS29_6fusion15FusionCallbacksIS2D_NS2J_17LinearCombinationIS2I_fS2I_fLNS_15FloatRoundStyleE2EEES2E_S2H_JEEENS4_5SM1004TMEM4LOAD26SM100_TMEM_LOAD_32dp32b32xENS4_13SM90_TMA_LOADENS1K_INS1L_ILi2ELi4ELi3EEENS1N_ILi16EEENSM_INS5_IJS1P_SN_EEES1V_EEEENS4_39AutoVectorizingCopyWithAssumedAlignmentILi128EEENS4_14SM90_TMA_STOREES2Y_S30_S30_EEEvvEEEEvNT_6ParamsE --------------------------
	.section	.text._ZN7cutlass13device_kernelINS_4gemm6kernel13GemmUniversalIN4cute5tupleIJiiiiEEENS1_10collective13CollectiveMmaINS1_46MainloopSm100TmaUmmaWarpSpecializedBlockScaledILi3ELi2ELi2ENS5_IJNS4_1CILi2EEENSA_ILi1EEESC_EEEEENS5_IJNSA_ILi256EEENSA_ILi128EEESF_EEENS5_IJNS_12float_e4m3_tENS_13float_ue8m0_tEEEENS5_IJNS5_IJlSC_lEEENS4_6LayoutINS5_IJNS5_IJNS5_IJNSA_ILi32EEENSA_ILi4EEEEEEiEEESQ_NS5_IJSC_iEEEEEENS5_IJNS5_IJNS5_IJNSA_ILi16EEESO_EEEiEEENS5_IJNS5_IJNSA_ILi0EEESC_EEENSA_ILi512EEEEEENS5_IJSW_iEEEEEEEEEEESK_S13_NS4_8TiledMMAINS4_8MMA_AtomIJNS4_27SM100_MMA_MXF8F6F4_2x1SM_SSISI_SI_fSJ_Li256ELi128ELNS4_4UMMA5MajorE0ELS18_0ELNS17_7ScaleInE0ELS19_0EEEEEENSM_INS5_IJSC_SC_SC_EEENS5_IJSW_SW_SW_EEEEENS5_IJNS4_10UnderscoreES1F_S1F_EEEEENS5_IJNS4_18SM100_TMA_2SM_LOADES1I_EEENS5_IJNS4_14ComposedLayoutINS4_7SwizzleILi3ELi4ELi3EEENS4_18smem_ptr_flag_bitsILi8EEENSM_INS5_IJNSA_ILi8EEESG_EEENS5_IJSG_SC_EEEEEEENSM_INS5_IJNS5_IJNS5_IJSP_SC_EEENS5_IJSN_SC_EEEEEESC_NS5_IJSO_SB_EEEEEENS5_IJNS5_IJNS5_IJSU_SY_EEESX_EEESW_NS5_IJSC_SY_EEEEEEEEEEEvNS4_8identityENS5_IJS1I_NS4_28SM100_TMA_2SM_LOAD_MULTICASTEEEES24_vS25_EENS_8epilogue10collective18CollectiveEpilogueINS29_23Sm100TmaWarpSpecializedILi4ELi2ELi32ELb1ELb0EEEJNS5_IJSG_SG_SF_EEENS5_IJNSM_ISG_SC_EENSM_ISN_SC_EEEEENS_10bfloat16_tESL_S2I_SL_NS29_6fusion15FusionCallbacksIS2D_NS2J_17LinearCombinationIS2I_fS2I_fLNS_15FloatRoundStyleE2EEES2E_S2H_JEEENS4_5SM1004TMEM4LOAD26SM100_TMEM_LOAD_32dp32b32xENS4_13SM90_TMA_LOADENS1K_INS1L_ILi2ELi4ELi3EEENS1N_ILi16EEENSM_INS5_IJS1P_SN_EEES1V_EEEENS4_39AutoVectorizingCopyWithAssumedAlignmentILi128EEENS4_14SM90_TMA_STOREES2Y_S30_S30_EEEvvEEEEvNT_6ParamsE,"ax",@progbits
	.align	128
.text._ZN7cutlass13device_kernelINS_4gemm6kernel13GemmUniversalIN4cute5tupleIJiiiiEEENS1_10collective13CollectiveMmaINS1_46MainloopSm100TmaUmmaWarpSpecializedBlockScaledILi3ELi2ELi2ENS5_IJNS4_1CILi2EEENSA_ILi1EEESC_EEEEENS5_IJNSA_ILi256EEENSA_ILi128EEESF_EEENS5_IJNS_12float_e4m3_tENS_13float_ue8m0_tEEEENS5_IJNS5_IJlSC_lEEENS4_6LayoutINS5_IJNS5_IJNS5_IJNSA_ILi32EEENSA_ILi4EEEEEEiEEESQ_NS5_IJSC_iEEEEEENS5_IJNS5_IJNS5_IJNSA_ILi16EEESO_EEEiEEENS5_IJNS5_IJNSA_ILi0EEESC_EEENSA_ILi512EEEEEENS5_IJSW_iEEEEEEEEEEESK_S13_NS4_8TiledMMAINS4_8MMA_AtomIJNS4_27SM100_MMA_MXF8F6F4_2x1SM_SSISI_SI_fSJ_Li256ELi128ELNS4_4UMMA5MajorE0ELS18_0ELNS17_7ScaleInE0ELS19_0EEEEEENSM_INS5_IJSC_SC_SC_EEENS5_IJSW_SW_SW_EEEEENS5_IJNS4_10UnderscoreES1F_S1F_EEEEENS5_IJNS4_18SM100_TMA_2SM_LOADES1I_EEENS5_IJNS4_14ComposedLayoutINS4_7SwizzleILi3ELi4ELi3EEENS4_18smem_ptr_flag_bitsILi8EEENSM_INS5_IJNSA_ILi8EEESG_EEENS5_IJSG_SC_EEEEEEENSM_INS5_IJNS5_IJNS5_IJSP_SC_EEENS5_IJSN_SC_EEEEEESC_NS5_IJSO_SB_EEEEEENS5_IJNS5_IJNS5_IJSU_SY_EEESX_EEESW_NS5_IJSC_SY_EEEEEEEEEEEvNS4_8identityENS5_IJS1I_NS4_28SM100_TMA_2SM_LOAD_MULTICASTEEEES24_vS25_EENS_8epilogue10collective18CollectiveEpilogueINS29_23Sm100TmaWarpSpecializedILi4ELi2ELi32ELb1ELb0EEEJNS5_IJSG_SG_SF_EEENS5_IJNSM_ISG_SC_EENSM_ISN_SC_EEEEENS_10bfloat16_tESL_S2I_SL_NS29_6fusion15FusionCallbacksIS2D_NS2J_17LinearCombinationIS2I_fS2I_fLNS_15FloatRoundStyleE2EEES2E_S2H_JEEENS4_5SM1004TMEM4LOAD26SM100_TMEM_LOAD_32dp32b32xENS4_13SM90_TMA_LOADENS1K_INS1L_ILi2ELi4ELi3EEENS1N_ILi16EEENSM_INS5_IJS1P_SN_EEES1V_EEEENS4_39AutoVectorizingCopyWithAssumedAlignmentILi128EEENS4_14SM90_TMA_STOREES2Y_S30_S30_EEEvvEEEEvNT_6ParamsE:
        .type           _ZN7cutlass13device_kernelINS_4gemm6kernel13GemmUniversalIN4cute5tupleIJiiiiEEENS1_10collective13CollectiveMmaINS1_46MainloopSm100TmaUmmaWarpSpecializedBlockScaledILi3ELi2ELi2ENS5_IJNS4_1CILi2EEENSA_ILi1EEESC_EEEEENS5_IJNSA_ILi256EEENSA_ILi128EEESF_EEENS5_IJNS_12float_e4m3_tENS_13float_ue8m0_tEEEENS5_IJNS5_IJlSC_lEEENS4_6LayoutINS5_IJNS5_IJNS5_IJNSA_ILi32EEENSA_ILi4EEEEEEiEEESQ_NS5_IJSC_iEEEEEENS5_IJNS5_IJNS5_IJNSA_ILi16EEESO_EEEiEEENS5_IJNS5_IJNSA_ILi0EEESC_EEENSA_ILi512EEEEEENS5_IJSW_iEEEEEEEEEEESK_S13_NS4_8TiledMMAINS4_8MMA_AtomIJNS4_27SM100_MMA_MXF8F6F4_2x1SM_SSISI_SI_fSJ_Li256ELi128ELNS4_4UMMA5MajorE0ELS18_0ELNS17_7ScaleInE0ELS19_0EEEEEENSM_INS5_IJSC_SC_SC_EEENS5_IJSW_SW_SW_EEEEENS5_IJNS4_10UnderscoreES1F_S1F_EEEEENS5_IJNS4_18SM100_TMA_2SM_LOADES1I_EEENS5_IJNS4_14ComposedLayoutINS4_7SwizzleILi3ELi4ELi3EEENS4_18smem_ptr_flag_bitsILi8EEENSM_INS5_IJNSA_ILi8EEESG_EEENS5_IJSG_SC_EEEEEEENSM_INS5_IJNS5_IJNS5_IJSP_SC_EEENS5_IJSN_SC_EEEEEESC_NS5_IJSO_SB_EEEEEENS5_IJNS5_IJNS5_IJSU_SY_EEESX_EEESW_NS5_IJSC_SY_EEEEEEEEEEEvNS4_8identityENS5_IJS1I_NS4_28SM100_TMA_2SM_LOAD_MULTICASTEEEES24_vS25_EENS_8epilogue10collective18CollectiveEpilogueINS29_23Sm100TmaWarpSpecializedILi4ELi2ELi32ELb1ELb0EEEJNS5_IJSG_SG_SF_EEENS5_IJNSM_ISG_SC_EENSM_ISN_SC_EEEEENS_10bfloat16_tESL_S2I_SL_NS29_6fusion15FusionCallbacksIS2D_NS2J_17LinearCombinationIS2I_fS2I_fLNS_15FloatRoundStyleE2EEES2E_S2H_JEEENS4_5SM1004TMEM4LOAD26SM100_TMEM_LOAD_32dp32b32xENS4_13SM90_TMA_LOADENS1K_INS1L_ILi2ELi4ELi3EEENS1N_ILi16EEENSM_INS5_IJS1P_SN_EEES1V_EEEENS4_39AutoVectorizingCopyWithAssumedAlignmentILi128EEENS4_14SM90_TMA_STOREES2Y_S30_S30_EEEvvEEEEvNT_6ParamsE,@function
        .size           _ZN7cutlass13device_kernelINS_4gemm6kernel13GemmUniversalIN4cute5tupleIJiiiiEEENS1_10collective13CollectiveMmaINS1_46MainloopSm100TmaUmmaWarpSpecializedBlockScaledILi3ELi2ELi2ENS5_IJNS4_1CILi2EEENSA_ILi1EEESC_EEEEENS5_IJNSA_ILi256EEENSA_ILi128EEESF_EEENS5_IJNS_12float_e4m3_tENS_13float_ue8m0_tEEEENS5_IJNS5_IJlSC_lEEENS4_6LayoutINS5_IJNS5_IJNS5_IJNSA_ILi32EEENSA_ILi4EEEEEEiEEESQ_NS5_IJSC_iEEEEEENS5_IJNS5_IJNS5_IJNSA_ILi16EEESO_EEEiEEENS5_IJNS5_IJNSA_ILi0EEESC_EEENSA_ILi512EEEEEENS5_IJSW_iEEEEEEEEEEESK_S13_NS4_8TiledMMAINS4_8MMA_AtomIJNS4_27SM100_MMA_MXF8F6F4_2x1SM_SSISI_SI_fSJ_Li256ELi128ELNS4_4UMMA5MajorE0ELS18_0ELNS17_7ScaleInE0ELS19_0EEEEEENSM_INS5_IJSC_SC_SC_EEENS5_IJSW_SW_SW_EEEEENS5_IJNS4_10UnderscoreES1F_S1F_EEEEENS5_IJNS4_18SM100_TMA_2SM_LOADES1I_EEENS5_IJNS4_14ComposedLayoutINS4_7SwizzleILi3ELi4ELi3EEENS4_18smem_ptr_flag_bitsILi8EEENSM_INS5_IJNSA_ILi8EEESG_EEENS5_IJSG_SC_EEEEEEENSM_INS5_IJNS5_IJNS5_IJSP_SC_EEENS5_IJSN_SC_EEEEEESC_NS5_IJSO_SB_EEEEEENS5_IJNS5_IJNS5_IJSU_SY_EEESX_EEESW_NS5_IJSC_SY_EEEEEEEEEEEvNS4_8identityENS5_IJS1I_NS4_28SM100_TMA_2SM_LOAD_MULTICASTEEEES24_vS25_EENS_8epilogue10collective18CollectiveEpilogueINS29_23Sm100TmaWarpSpecializedILi4ELi2ELi32ELb1ELb0EEEJNS5_IJSG_SG_SF_EEENS5_IJNSM_ISG_SC_EENSM_ISN_SC_EEEEENS_10bfloat16_tESL_S2I_SL_NS29_6fusion15FusionCallbacksIS2D_NS2J_17LinearCombinationIS2I_fS2I_fLNS_15FloatRoundStyleE2EEES2E_S2H_JEEENS4_5SM1004TMEM4LOAD26SM100_TMEM_LOAD_32dp32b32xENS4_13SM90_TMA_LOADENS1K_INS1L_ILi2ELi4ELi3EEENS1N_ILi16EEENSM_INS5_IJS1P_SN_EEES1V_EEEENS4_39AutoVectorizingCopyWithAssumedAlignmentILi128EEENS4_14SM90_TMA_STOREES2Y_S30_S30_EEEvvEEEEvNT_6ParamsE,(.L_x_192 - _ZN7cutlass13device_kernelINS_4gemm6kernel13GemmUniversalIN4cute5tupleIJiiiiEEENS1_10collective13CollectiveMmaINS1_46MainloopSm100TmaUmmaWarpSpecializedBlockScaledILi3ELi2ELi2ENS5_IJNS4_1CILi2EEENSA_ILi1EEESC_EEEEENS5_IJNSA_ILi256EEENSA_ILi128EEESF_EEENS5_IJNS_12float_e4m3_tENS_13float_ue8m0_tEEEENS5_IJNS5_IJlSC_lEEENS4_6LayoutINS5_IJNS5_IJNS5_IJNSA_ILi32EEENSA_ILi4EEEEEEiEEESQ_NS5_IJSC_iEEEEEENS5_IJNS5_IJNS5_IJNSA_ILi16EEESO_EEEiEEENS5_IJNS5_IJNSA_ILi0EEESC_EEENSA_ILi512EEEEEENS5_IJSW_iEEEEEEEEEEESK_S13_NS4_8TiledMMAINS4_8MMA_AtomIJNS4_27SM100_MMA_MXF8F6F4_2x1SM_SSISI_SI_fSJ_Li256ELi128ELNS4_4UMMA5MajorE0ELS18_0ELNS17_7ScaleInE0ELS19_0EEEEEENSM_INS5_IJSC_SC_SC_EEENS5_IJSW_SW_SW_EEEEENS5_IJNS4_10UnderscoreES1F_S1F_EEEEENS5_IJNS4_18SM100_TMA_2SM_LOADES1I_EEENS5_IJNS4_14ComposedLayoutINS4_7SwizzleILi3ELi4ELi3EEENS4_18smem_ptr_flag_bitsILi8EEENSM_INS5_IJNSA_ILi8EEESG_EEENS5_IJSG_SC_EEEEEEENSM_INS5_IJNS5_IJNS5_IJSP_SC_EEENS5_IJSN_SC_EEEEEESC_NS5_IJSO_SB_EEEEEENS5_IJNS5_IJNS5_IJSU_SY_EEESX_EEESW_NS5_IJSC_SY_EEEEEEEEEEEvNS4_8identityENS5_IJS1I_NS4_28SM100_TMA_2SM_LOAD_MULTICASTEEEES24_vS25_EENS_8epilogue10collective18CollectiveEpilogueINS29_23Sm100TmaWarpSpecializedILi4ELi2ELi32ELb1ELb0EEEJNS5_IJSG_SG_SF_EEENS5_IJNSM_ISG_SC_EENSM_ISN_SC_EEEEENS_10bfloat16_tESL_S2I_SL_NS29_6fusion15FusionCallbacksIS2D_NS2J_17LinearCombinationIS2I_fS2I_fLNS_15FloatRoundStyleE2EEES2E_S2H_JEEENS4_5SM1004TMEM4LOAD26SM100_TMEM_LOAD_32dp32b32xENS4_13SM90_TMA_LOADENS1K_INS1L_ILi2ELi4ELi3EEENS1N_ILi16EEENSM_INS5_IJS1P_SN_EEES1V_EEEENS4_39AutoVectorizingCopyWithAssumedAlignmentILi128EEENS4_14SM90_TMA_STOREES2Y_S30_S30_EEEvvEEEEvNT_6ParamsE)
        .other          _ZN7cutlass13device_kernelINS_4gemm6kernel13GemmUniversalIN4cute5tupleIJiiiiEEENS1_10collective13CollectiveMmaINS1_46MainloopSm100TmaUmmaWarpSpecializedBlockScaledILi3ELi2ELi2ENS5_IJNS4_1CILi2EEENSA_ILi1EEESC_EEEEENS5_IJNSA_ILi256EEENSA_ILi128EEESF_EEENS5_IJNS_12float_e4m3_tENS_13float_ue8m0_tEEEENS5_IJNS5_IJlSC_lEEENS4_6LayoutINS5_IJNS5_IJNS5_IJNSA_ILi32EEENSA_ILi4EEEEEEiEEESQ_NS5_IJSC_iEEEEEENS5_IJNS5_IJNS5_IJNSA_ILi16EEESO_EEEiEEENS5_IJNS5_IJNSA_ILi0EEESC_EEENSA_ILi512EEEEEENS5_IJSW_iEEEEEEEEEEESK_S13_NS4_8TiledMMAINS4_8MMA_AtomIJNS4_27SM100_MMA_MXF8F6F4_2x1SM_SSISI_SI_fSJ_Li256ELi128ELNS4_4UMMA5MajorE0ELS18_0ELNS17_7ScaleInE0ELS19_0EEEEEENSM_INS5_IJSC_SC_SC_EEENS5_IJSW_SW_SW_EEEEENS5_IJNS4_10UnderscoreES1F_S1F_EEEEENS5_IJNS4_18SM100_TMA_2SM_LOADES1I_EEENS5_IJNS4_14ComposedLayoutINS4_7SwizzleILi3ELi4ELi3EEENS4_18smem_ptr_flag_bitsILi8EEENSM_INS5_IJNSA_ILi8EEESG_EEENS5_IJSG_SC_EEEEEEENSM_INS5_IJNS5_IJNS5_IJSP_SC_EEENS5_IJSN_SC_EEEEEESC_NS5_IJSO_SB_EEEEEENS5_IJNS5_IJNS5_IJSU_SY_EEESX_EEESW_NS5_IJSC_SY_EEEEEEEEEEEvNS4_8identityENS5_IJS1I_NS4_28SM100_TMA_2SM_LOAD_MULTICASTEEEES24_vS25_EENS_8epilogue10collective18CollectiveEpilogueINS29_23Sm100TmaWarpSpecializedILi4ELi2ELi32ELb1ELb0EEEJNS5_IJSG_SG_SF_EEENS5_IJNSM_ISG_SC_EENSM_ISN_SC_EEEEENS_10bfloat16_tESL_S2I_SL_NS29_6fusion15FusionCallbacksIS2D_NS2J_17LinearCombinationIS2I_fS2I_fLNS_15FloatRoundStyleE2EEES2E_S2H_JEEENS4_5SM1004TMEM4LOAD26SM100_TMEM_LOAD_32dp32b32xENS4_13SM90_TMA_LOADENS1K_INS1L_ILi2ELi4ELi3EEENS1N_ILi16EEENSM_INS5_IJS1P_SN_EEES1V_EEEENS4_39AutoVectorizingCopyWithAssumedAlignmentILi128EEENS4_14SM90_TMA_STOREES2Y_S30_S30_EEEvvEEEEvNT_6ParamsE,@"STO_CUDA_ENTRY STV_DEFAULT"
_ZN7cutlass13device_kernelINS_4gemm6kernel13GemmUniversalIN4cute5tupleIJiiiiEEENS1_10collective13CollectiveMmaINS1_46MainloopSm100TmaUmmaWarpSpecializedBlockScaledILi3ELi2ELi2ENS5_IJNS4_1CILi2EEENSA_ILi1EEESC_EEEEENS5_IJNSA_ILi256EEENSA_ILi128EEESF_EEENS5_IJNS_12float_e4m3_tENS_13float_ue8m0_tEEEENS5_IJNS5_IJlSC_lEEENS4_6LayoutINS5_IJNS5_IJNS5_IJNSA_ILi32EEENSA_ILi4EEEEEEiEEESQ_NS5_IJSC_iEEEEEENS5_IJNS5_IJNS5_IJNSA_ILi16EEESO_EEEiEEENS5_IJNS5_IJNSA_ILi0EEESC_EEENSA_ILi512EEEEEENS5_IJSW_iEEEEEEEEEEESK_S13_NS4_8TiledMMAINS4_8MMA_AtomIJNS4_27SM100_MMA_MXF8F6F4_2x1SM_SSISI_SI_fSJ_Li256ELi128ELNS4_4UMMA5MajorE0ELS18_0ELNS17_7ScaleInE0ELS19_0EEEEEENSM_INS5_IJSC_SC_SC_EEENS5_IJSW_SW_SW_EEEEENS5_IJNS4_10UnderscoreES1F_S1F_EEEEENS5_IJNS4_18SM100_TMA_2SM_LOADES1I_EEENS5_IJNS4_14ComposedLayoutINS4_7SwizzleILi3ELi4ELi3EEENS4_18smem_ptr_flag_bitsILi8EEENSM_INS5_IJNSA_ILi8EEESG_EEENS5_IJSG_SC_EEEEEEENSM_INS5_IJNS5_IJNS5_IJSP_SC_EEENS5_IJSN_SC_EEEEEESC_NS5_IJSO_SB_EEEEEENS5_IJNS5_IJNS5_IJSU_SY_EEESX_EEESW_NS5_IJSC_SY_EEEEEEEEEEEvNS4_8identityENS5_IJS1I_NS4_28SM100_TMA_2SM_LOAD_MULTICASTEEEES24_vS25_EENS_8epilogue10collective18CollectiveEpilogueINS29_23Sm100TmaWarpSpecializedILi4ELi2ELi32ELb1ELb0EEEJNS5_IJSG_SG_SF_EEENS5_IJNSM_ISG_SC_EENSM_ISN_SC_EEEEENS_10bfloat16_tESL_S2I_SL_NS29_6fusion15FusionCallbacksIS2D_NS2J_17LinearCombinationIS2I_fS2I_fLNS_15FloatRoundStyleE2EEES2E_S2H_JEEENS4_5SM1004TMEM4LOAD26SM100_TMEM_LOAD_32dp32b32xENS4_13SM90_TMA_LOADENS1K_INS1L_ILi2ELi4ELi3EEENS1N_ILi16EEENSM_INS5_IJS1P_SN_EEES1V_EEEENS4_39AutoVectorizingCopyWithAssumedAlignmentILi128EEENS4_14SM90_TMA_STOREES2Y_S30_S30_EEEvvEEEEvNT_6ParamsE:
[----:B------:R-:W1:Y:S01]  /*0000*/  LDC R1, c[0x0][0x37c] ;  /* 0x0000df00ff017b82 */ /* 0x000e620000000800 */
[----:B------:R-:W2:Y:S01]  /*0010*/  S2R R94, SR_TID.X ;  /* 0x00000000005e7919 */ /* 0x000ea20000002100 */
[----:B------:R-:W3:Y:S06]  /*0020*/  LDCU.64 UR12, c[0x0][0xc90] ;  /* 0x00019200ff0c77ac */ /* 0x000eec0008000a00 */
[----:B------:R-:W4:Y:S01]  /*0030*/  S2UR UR61, SR_CgaCtaId ;  /* 0x00000000003d79c3 */ /* 0x000f220000008800 */
[----:B------:R-:W-:Y:S02]  /*0040*/  PRMT R80, RZ, 0x7610, R80 ;  /* 0x00007610ff507816 */ /* 0x000fe40000000050 */
[----:B------:R-:W-:Y:S01]  /*0050*/  ELECT P1, URZ, PT ;  /* 0x0000000000ff782f */ /* 0x000fe20003820000 */
[----:B---3--:R-:W-:-:S04]  /*0060*/  UISETP.NE.U32.AND UP0, UPT, UR12, URZ, UPT ;  /* 0x000000ff0c00728c */ /* 0x008fc8000bf05070 */
[----:B------:R-:W-:Y:S02]  /*0070*/  UISETP.NE.AND.EX UP0, UPT, UR13, URZ, UPT, UP0 ;  /* 0x000000ff0d00728c */ /* 0x000fe4000bf05300 */
[----:B----4-:R-:W-:Y:S02]  /*0080*/  ULOP3.LUT UR5, UR61, 0x1, URZ, 0xc0, !UPT ;  /* 0x000000013d057892 */ /* 0x010fe4000f8ec0ff */
[----:B------:R-:W-:Y:S01]  /*0090*/  ULOP3.LUT UR4, UR61, 0x1, URZ, 0x3c, !UPT ;  /* 0x000000013d047892 */ /* 0x000fe2000f8e3cff */
[----:B--2---:R-:W-:-:S03]  /*00a0*/  SHF.R.U32.HI R81, RZ, 0x5, R94 ;  /* 0x00000005ff517819 */ /* 0x004fc6000001165e */
[----:B------:R-:W-:Y:S02]  /*00b0*/  IMAD.U32 R2, RZ, RZ, UR5 ;  /* 0x00000005ff027e24 */ /* 0x000fe4000f8e00ff */
[----:B------:R-:W2:Y:S02]  /*00c0*/  SHFL.IDX PT, R0, R81, RZ, 0x1f ;  /* 0x00001fff51007589 */ /* 0x000ea400000e0000 */
[----:B--2---:R-:W-:Y:S01]  /*00d0*/  R2UR UR20, R0 ;  /* 0x00000000001472ca */ /* 0x004fe200000e0000 */
[----:B------:R-:W-:Y:S01]  /*00e0*/  IMAD.U32 R0, RZ, RZ, UR4 ;  /* 0x00000004ff007e24 */ /* 0x000fe2000f8e00ff */
[----:B-1----:R-:W-:-:S13]  /*00f0*/  BRA.U UP0, `(.L_x_0) ;  /* 0x0000000100307547 */ /* 0x002fda000b800000 */
[----:B------:R-:W1:Y:S02]  /*0100*/  LDCU.64 UR4, c[0x0][0xc88] ;  /* 0x00019100ff0477ac */ /* 0x000e640008000a00 */
[----:B-1----:R-:W-:-:S04]  /*0110*/  UISETP.NE.U32.AND UP0, UPT, UR4, URZ, UPT ;  /* 0x000000ff0400728c */ /* 0x002fc8000bf05070 */
[----:B------:R-:W-:-:S09]  /*0120*/  UISETP.NE.AND.EX UP0, UPT, UR5, URZ, UPT, UP0 ;  /* 0x000000ff0500728c */ /* 0x000fd2000bf05300 */
[----:B------:R-:W-:Y:S05]  /*0130*/  BRA.U !UP0, `(.L_x_1) ;  /* 0x0000000108147547 */ /* 0x000fea000b800000 */
[----:B------:R-:W1:Y:S01]  /*0140*/  LDC.64 R4, c[0x0][0xc88] ;  /* 0x00032200ff047b82 */ /* 0x000e620000000a00 */
[----:B------:R-:W1:Y:S02]  /*0150*/  LDCU.64 UR4, c[0x0][0x358] ;  /* 0x00006b00ff0477ac */ /* 0x000e640008000a00 */
[----:B-1----:R1:W5:Y:S01]  /*0160*/  LDG.E R41, desc[UR4][R4.64] ;  /* 0x0000000404297981 */ /* 0x002362000c1e1900 */
[----:B------:R-:W-:Y:S01]  /*0170*/  HFMA2 R80, -RZ, RZ, 0, 5.9604644775390625e-08 ;  /* 0x00000001ff507431 */ /* 0x000fe200000001ff */
[----:B------:R-:W-:Y:S05]  /*0180*/  BRA `(.L_x_0) ;  /* 0x00000000000c7947 */ /* 0x000fea0003800000 */
.L_x_1:
[----:B------:R-:W1:Y:S01]  /*0190*/  LDCU UR4, c[0x0][0xc80] ;  /* 0x00019000ff0477ac */ /* 0x000e620008000800 */
[----:B------:R-:W-:Y:S01]  /*01a0*/  HFMA2 R80, -RZ, RZ, 0, 5.9604644775390625e-08 ;  /* 0x00000001ff507431 */ /* 0x000fe200000001ff */
[----:B-1----:R-:W-:-:S07]  /*01b0*/  MOV R41, UR4 ;  /* 0x0000000400297c02 */ /* 0x002fce0008000f00 */
.L_x_0:
[----:B------:R-:W2:Y:S02]  /*01c0*/  LDCU.64 UR4, c[0x0][0xcb0] ;  /* 0x00019600ff0477ac */ /* 0x000ea40008000a00 */
[----:B--2---:R-:W-:-:S04]  /*01d0*/  UISETP.NE.U32.AND UP0, UPT, UR4, URZ, UPT ;  /* 0x000000ff0400728c */ /* 0x004fc8000bf05070 */
[----:B------:R-:W-:-:S09]  /*01e0*/  UISETP.NE.AND.EX UP0, UPT, UR5, URZ, UPT, UP0 ;  /* 0x000000ff0500728c */ /* 0x000fd2000bf05300 */
[----:B------:R-:W-:Y:S05]  /*01f0*/  BRA.U UP0, `(.L_x_2) ;  /* 0x0000000100287547 */ /* 0x000fea000b800000 */
[----:B------:R-:W2:Y:S02]  /*0200*/  LDCU.64 UR4, c[0x0][0xca8] ;  /* 0x00019500ff0477ac */ /* 0x000ea40008000a00 */
[----:B--2---:R-:W-:-:S04]  /*0210*/  UISETP.NE.U32.AND UP0, UPT, UR4, URZ, UPT ;  /* 0x000000ff0400728c */ /* 0x004fc8000bf05070 */
[----:B------:R-:W-:-:S09]  /*0220*/  UISETP.NE.AND.EX UP0, UPT, UR5, URZ, UPT, UP0 ;  /* 0x000000ff0500728c */ /* 0x000fd2000bf05300 */
[----:B------:R-:W-:Y:S05]  /*0230*/  BRA.U !UP0, `(.L_x_3) ;  /* 0x0000000108107547 */ /* 0x000fea000b800000 */
[----:B------:R-:W2:Y:S01]  /*0240*/  LDC.64 R38, c[0x0][0xca8] ;  /* 0x00032a00ff267b82 */ /* 0x000ea20000000a00 */
[----:B------:R-:W2:Y:S02]  /*0250*/  LDCU.64 UR4, c[0x0][0x358] ;  /* 0x00006b00ff0477ac */ /* 0x000ea40008000a00 */
[----:B--2---:R2:W5:Y:S01]  /*0260*/  LDG.E R38, desc[UR4][R38.64] ;  /* 0x0000000426267981 */ /* 0x004562000c1e1900 */
[----:B------:R-:W-:Y:S05]  /*0270*/  BRA `(.L_x_2) ;  /* 0x0000000000087947 */ /* 0x000fea0003800000 */
.L_x_3:
[----:B------:R-:W2:Y:S02]  /*0280*/  LDCU UR4, c[0x0][0xca0] ;  /* 0x00019400ff0477ac */ /* 0x000ea40008000800 */
[----:B--2---:R-:W-:Y:S02]  /*0290*/  MOV R38, UR4 ;  /* 0x0000000400267c02 */ /* 0x004fe40008000f00 */
.L_x_2:
[----:B------:R-:W-:Y:S01]  /*02a0*/  IMAD.U32 R3, RZ, RZ, UR20 ;  /* 0x00000014ff037e24 */ /* 0x000fe2000f8e00ff */
[----:B------:R-:W-:Y:S04]  /*02b0*/  BSSY.RECONVERGENT B0, `(.L_x_4) ;  /* 0x0000012000007945 */ /* 0x000fe80003800200 */
[C---:B------:R-:W-:Y:S02]  /*02c0*/  ISETP.NE.OR P2, PT, R3.reuse, 0x1, !P1 ;  /* 0x000000010300780c */ /* 0x040fe40004f45670 */
[----:B------:R-:W-:-:S11]  /*02d0*/  ISETP.NE.OR P0, PT, R3, 0x3, !P1 ;  /* 0x000000030300780c */ /* 0x000fd60004f05670 */
[----:B------:R-:W-:Y:S05]  /*02e0*/  @P2 BRA `(.L_x_5) ;  /* 0x0000000000382947 */ /* 0x000fea0003800000 */
[----:B------:R-:W3:Y:S02]  /*02f0*/  LDCU.64 UR4, c[0x0][0x348] ;  /* 0x00006900ff0477ac */ /* 0x000ee40008000a00 */
[----:B---3--:R-:W-:Y:S02]  /*0300*/  UIADD3 UR10, UP3, UPT, UR4, 0x80, URZ ;  /* 0x00000080040a7890 */ /* 0x008fe4000ff7e0ff */
[----:B------:R-:W-:Y:S02]  /*0310*/  UIADD3 UR8, UP2, UPT, UR4, 0x180, URZ ;  /* 0x0000018004087890 */ /* 0x000fe4000ff5e0ff */
[----:B------:R-:W-:Y:S02]  /*0320*/  UIADD3 UR6, UP1, UPT, UR4, 0x280, URZ ;  /* 0x0000028004067890 */ /* 0x000fe4000ff3e0ff */
[----:B------:R-:W-:Y:S02]  /*0330*/  UIADD3 UR4, UP0, UPT, UR4, 0x380, URZ ;  /* 0x0000038004047890 */ /* 0x000fe4000ff1e0ff */
[----:B------:R-:W-:-:S02]  /*0340*/  UIADD3.X UR11, UPT, UPT, URZ, UR5, URZ, UP3, !UPT ;  /* 0x00000005ff0b7290 */ /* 0x000fc40009ffe4ff */
[----:B------:R-:W-:Y:S02]  /*0350*/  UIADD3.X UR9, UPT, UPT, URZ, UR5, URZ, UP2, !UPT ;  /* 0x00000005ff097290 */ /* 0x000fe400097fe4ff */
[----:B------:R-:W-:Y:S02]  /*0360*/  UIADD3.X UR7, UPT, UPT, URZ, UR5, URZ, UP1, !UPT ;  /* 0x00000005ff077290 */ /* 0x000fe40008ffe4ff */
[----:B------:R-:W-:-:S03]  /*0370*/  UIADD3.X UR5, UPT, UPT, URZ, UR5, URZ, UP0, !UPT ;  /* 0x00000005ff057290 */ /* 0x000fc600087fe4ff */
[----:B------:R3:W-:Y:S02]  /*0380*/  UTMACCTL.PF [UR10] ;  /* 0x000000000a0079b9 */ /* 0x0007e40008040000 */
[----:B------:R3:W-:Y:S02]  /*0390*/  UTMACCTL.PF [UR8] ;  /* 0x00000000080079b9 */ /* 0x0007e40008040000 */
[----:B------:R3:W-:Y:S02]  /*03a0*/  UTMACCTL.PF [UR6] ;  /* 0x00000000060079b9 */ /* 0x0007e40008040000 */
[----:B------:R3:W-:Y:S02]  /*03b0*/  UTMACCTL.PF [UR4] ;  /* 0x00000000040079b9 */ /* 0x0007e40008040000 */
[----:B---3--:R-:W-:Y:S01]  /*03c0*/  NOP ;  /* 0x0000000000007918 */ /* 0x008fe20000000000 */
.L_x_5:
[----:B------:R-:W-:Y:S05]  /*03d0*/  BSYNC.RECONVERGENT B0 ;  /* 0x0000000000007941 */ /* 0x000fea0003800200 */
.L_x_4:
[----:B------:R-:W-:Y:S04]  /*03e0*/  BSSY.RECONVERGENT B0, `(.L_x_6) ;  /* 0x000000a000007945 */ /* 0x000fe80003800200 */
[----:B------:R-:W-:Y:S05]  /*03f0*/  @P0 BRA `(.L_x_7) ;  /* 0x0000000000200947 */ /* 0x000fea0003800000 */
[----:B------:R-:W3:Y:S02]  /*0400*/  LDCU.64 UR4, c[0x0][0x348] ;  /* 0x00006900ff0477ac */ /* 0x000ee40008000a00 */
[----:B---3--:R-:W-:Y:S02]  /*0410*/  UIADD3 UR6, UP1, UPT, UR4, 0x980, URZ ;  /* 0x0000098004067890 */ /* 0x008fe4000ff3e0ff */
[----:B------:R-:W-:Y:S02]  /*0420*/  UIADD3 UR4, UP0, UPT, UR4, 0xa80, URZ ;  /* 0x00000a8004047890 */ /* 0x000fe4000ff1e0ff */
[----:B------:R-:W-:Y:S02]  /*0430*/  UIADD3.X UR7, UPT, UPT, URZ, UR5, URZ, UP1, !UPT ;  /* 0x00000005ff077290 */ /* 0x000fe40008ffe4ff */
[----:B------:R-:W-:-:S07]  /*0440*/  UIADD3.X UR5, UPT, UPT, URZ, UR5, URZ, UP0, !UPT ;  /* 0x00000005ff057290 */ /* 0x000fce00087fe4ff */
[----:B------:R3:W-:Y:S02]  /*0450*/  UTMACCTL.PF [UR6] ;  /* 0x00000000060079b9 */ /* 0x0007e40008040000 */
[----:B------:R3:W-:Y:S02]  /*0460*/  UTMACCTL.PF [UR4] ;  /* 0x00000000040079b9 */ /* 0x0007e40008040000 */
[----:B---3--:R-:W-:Y:S01]  /*0470*/  NOP ;  /* 0x0000000000007918 */ /* 0x008fe20000000000 */
.L_x_7:
[----:B------:R-:W-:Y:S05]  /*0480*/  BSYNC.RECONVERGENT B0 ;  /* 0x0000000000007941 */ /* 0x000fea0003800200 */
.L_x_6:
[----:B------:R-:W3:Y:S01]  /*0490*/  LDCU.64 UR4, c[0x0][0xc88] ;  /* 0x00019100ff0477ac */ /* 0x000ee20008000a00 */
[----:B------:R-:W-:Y:S02]  /*04a0*/  UISETP.EQ.U32.AND UP2, UPT, UR12, URZ, UPT ;  /* 0x000000ff0c00728c */ /* 0x000fe4000bf42070 */
[----:B------:R-:W-:Y:S02]  /*04b0*/  UPLOP3.LUT UP4, UPT, UPT, UPT, UPT, 0x80, 0x8 ;  /* 0x000000000008789c */ /* 0x000fe40003f8f070 */
[----:B---3--:R-:W-:-:S04]  /*04c0*/  UISETP.NE.U32.AND UP0, UPT, UR4, URZ, UPT ;  /* 0x000000ff0400728c */ /* 0x008fc8000bf05070 */
[----:B------:R-:W-:-:S04]  /*04d0*/  UISETP.NE.AND.EX UP1, UPT, UR5, URZ, UPT, UP0 ;  /* 0x000000ff0500728c */ /* 0x000fc8000bf25300 */
[----:B------:R-:W-:-:S04]  /*04e0*/  UISETP.EQ.OR.EX UP3, UPT, UR13, URZ, !UP1, UP2 ;  /* 0x000000ff0d00728c */ /* 0x000fc8000cf62720 */
[----:B------:R-:W-:-:S05]  /*04f0*/  UP2UR UR63, UPR, URZ, 0x8 ;  /* 0x00000008ff3f7883 */ /* 0x000fca0008000000 */
[----:B------:R-:W-:Y:S07]  /*0500*/  BRA.U !UP3, `(.L_x_8) ;  /* 0x000000010b207547 */ /* 0x000fee000b800000 */
[----:B------:R-:W-:Y:S01]  /*0510*/  UISETP.NE.U32.AND UP2, UPT, UR12, URZ, UPT ;  /* 0x000000ff0c00728c */ /* 0x000fe2000bf45070 */
[----:B-----5:R-:W-:Y:S01]  /*0520*/  FSETP.NEU.AND P0, PT, R41, RZ, PT ;  /* 0x000000ff2900720b */ /* 0x020fe20003f0d000 */
[----:B------:R-:W-:Y:S02]  /*0530*/  USEL UR4, URZ, 0xffffffff, UP1 ;  /* 0xffffffffff047887 */ /* 0x000fe40008800000 */
[----:B------:R-:W-:-:S10]  /*0540*/  UISETP.NE.AND.EX UP2, UPT, UR13, URZ, UPT, UP2 ;  /* 0x000000ff0d00728c */ /* 0x000fd4000bf45320 */
[----:B------:R-:W-:Y:S01]  /*0550*/  VOTEU.ANY UP0, P0 ;  /* 0x0000000000ff7886 */ /* 0x000fe20000000100 */
[----:B------:R-:W-:-:S04]  /*0560*/  @!UP2 USEL UR4, URZ, 0xffffffff, UP0 ;  /* 0xffffffffff04a887 */ /* 0x000fc80008000000 */
[----:B------:R-:W-:-:S04]  /*0570*/  ULOP3.LUT UR4, UR4, 0x1, URZ, 0xc0, !UPT ;  /* 0x0000000104047892 */ /* 0x000fc8000f8ec0ff */
[----:B------:R-:W-:-:S11]  /*0580*/  UISETP.NE.U32.AND UP4, UPT, UR4, 0x1, UPT ;  /* 0x000000010400788c */ /* 0x000fd6000bf85070 */
.L_x_8:
[----:B------:R-:W3:Y:S01]  /*0590*/  SHFL.IDX PT, R3, R81, RZ, 0x1f ;  /* 0x00001fff51037589 */ /* 0x000ee200000e0000 */
[----:B------:R-:W-:Y:S01]  /*05a0*/  R2UR UR4, R2 ;  /* 0x00000000020472ca */ /* 0x000fe200000e0000 */
[----:B------:R-:W-:-:S04]  /*05b0*/  UISETP.NE.AND UP0, UPT, UR20, 0x2, UPT ;  /* 0x000000021400788c */ /* 0x000fc8000bf05270 */
[----:B------:R-:W-:-:S08]  /*05c0*/  USEL UR47, URZ, 0x1, UP0 ;  /* 0x00000001ff2f7887 */ /* 0x000fd00008000000 */
[----:B------:R-:W-:-:S06]  /*05d0*/  UISETP.EQ.AND UP2, UPT, UR4, URZ, !UP0 ;  /* 0x000000ff0400728c */ /* 0x000fcc000c742270 */
[----:B------:R-:W-:Y:S02]  /*05e0*/  PLOP3.LUT P4, PT, P1, PT, UP2, 0x80, 0x8 ;  /* 0x000000000008781c */ /* 0x000fe40000f8f028 */
[----:B---3--:R-:W-:-:S13]  /*05f0*/  ISETP.NE.AND P0, PT, R3, RZ, PT ;  /* 0x000000ff0300720c */ /* 0x008fda0003f05270 */
[----:B------:R-:W-:Y:S05]  /*0600*/  @P0 BRA `(.L_x_9) ;  /* 0x00000000003c0947 */ /* 0x000fea0003800000 */
[----:B------:R-:W-:Y:S01]  /*0610*/  UMOV UR4, 0x400 ;  /* 0x0000040000047882 */ /* 0x000fe20000000000 */
[----:B------:R-:W-:Y:S01]  /*0620*/  UMOV UR6, 0x1 ;  /* 0x0000000100067882 */ /* 0x000fe20000000000 */
[----:B------:R-:W-:Y:S02]  /*0630*/  ULEA UR4, UR61, UR4, 0x18 ;  /* 0x000000043d047291 */ /* 0x000fe4000f8ec0ff */
[----:B------:R-:W-:-:S04]  /*0640*/  UIADD3 UR6, UPT, UPT, -UR6, 0x100000, URZ ;  /* 0x0010000006067890 */ /* 0x000fc8000fffe1ff */
[----:B------:R-:W-:Y:S02]  /*0650*/  USHF.L.U32 UR7, UR6, 0xb, URZ ;  /* 0x0000000b06077899 */ /* 0x000fe400080006ff */
[----:B------:R-:W-:Y:S01]  /*0660*/  USHF.L.U32 UR6, UR6, 0x1, URZ ;  /* 0x0000000106067899 */ /* 0x000fe200080006ff */
[----:B------:R-:W-:Y:S01]  /*0670*/  ELECT P0, URZ, PT ;  /* 0x0000000000ff782f */ /* 0x000fe20003800000 */
[----:B------:R-:W3:Y:S10]  /*0680*/  FENCE.VIEW.ASYNC.S ;  /* 0x00000000000073c6 */ /* 0x000ef40000000000 */
[----:B---3--:R3:W4:Y:S01]  /*0690*/  SYNCS.EXCH.64 URZ, [UR4], UR6 ;  /* 0x0000000604ff75b2 */ /* 0x0087220008000100 */
[----:B------:R3:W1:Y:S01]  /*06a0*/  SYNCS.EXCH.64 URZ, [UR4+0x18], UR6 ;  /* 0x0000180604ff75b2 */ /* 0x0006620008000100 */
[----:B------:R3:W1:Y:S01]  /*06b0*/  SYNCS.EXCH.64 URZ, [UR4+0x8], UR6 ;  /* 0x0000080604ff75b2 */ /* 0x0006620008000100 */
[----:B------:R3:W1:Y:S01]  /*06c0*/  SYNCS.EXCH.64 URZ, [UR4+0x20], UR6 ;  /* 0x0000200604ff75b2 */ /* 0x0006620008000100 */
[----:B------:R3:W1:Y:S01]  /*06d0*/  SYNCS.EXCH.64 URZ, [UR4+0x10], UR6 ;  /* 0x0000100604ff75b2 */ /* 0x0006620008000100 */
[----:B------:R3:W1:Y:S01]  /*06e0*/  SYNCS.EXCH.64 URZ, [UR4+0x28], UR6 ;  /* 0x0000280604ff75b2 */ /* 0x0006620008000100 */
[----:B------:R-:W-:Y:S01]  /*06f0*/  NOP ;  /* 0x0000000000007918 */ /* 0x000fe20000000000 */
.L_x_9:
[----:B------:R-:W2:Y:S01]  /*0700*/  SHFL.IDX PT, R3, R81, RZ, 0x1f ;  /* 0x00001fff51037589 */ /* 0x000ea200000e0000 */
[----:B------:R-:W-:Y:S01]  /*0710*/  NOP ;  /* 0x0000000000007918 */ /* 0x000fe20000000000 */
[----:B--2---:R-:W-:-:S13]  /*0720*/  ISETP.NE.AND P0, PT, R3, 0x1, PT ;  /* 0x000000010300780c */ /* 0x004fda0003f05270 */
[----:B------:R-:W-:Y:S05]  /*0730*/  @P0 BRA `(.L_x_10) ;  /* 0x0000000000540947 */ /* 0x000fea0003800000 */
[----:B---3--:R-:W-:Y:S01]  /*0740*/  UMOV UR4, 0x400 ;  /* 0x0000040000047882 */ /* 0x008fe20000000000 */
[----:B------:R-:W-:Y:S01]  /*0750*/  UMOV UR8, 0x20 ;  /* 0x0000002000087882 */ /* 0x000fe20000000000 */
[----:B------:R-:W-:Y:S01]  /*0760*/  UMOV UR6, 0x80 ;  /* 0x0000008000067882 */ /* 0x000fe20000000000 */
[----:B------:R-:W-:Y:S02]  /*0770*/  ULEA UR4, UR61, UR4, 0x18 ;  /* 0x000000043d047291 */ /* 0x000fe4000f8ec0ff */
[----:B------:R-:W-:-:S04]  /*0780*/  UIADD3 UR8, UPT, UPT, -UR8, 0x100000, URZ ;  /* 0x0010000008087890 */ /* 0x000fc8000fffe1ff */
[----:B------:R-:W-:Y:S02]  /*0790*/  USHF.L.U32 UR9, UR8, 0xb, URZ ;  /* 0x0000000b08097899 */ /* 0x000fe400080006ff */
[----:B------:R-:W-:Y:S02]  /*07a0*/  USHF.L.U32 UR8, UR8, 0x1, URZ ;  /* 0x0000000108087899 */ /* 0x000fe400080006ff */
[----:B------:R-:W-:-:S04]  /*07b0*/  UIADD3 UR6, UPT, UPT, -UR6, 0x100000, URZ ;  /* 0x0010000006067890 */ /* 0x000fc8000fffe1ff */
[----:B------:R-:W-:Y:S02]  /*07c0*/  USHF.L.U32 UR7, UR6, 0xb, URZ ;  /* 0x0000000b06077899 */ /* 0x000fe400080006ff */
[----:B------:R-:W-:Y:S01]  /*07d0*/  USHF.L.U32 UR6, UR6, 0x1, URZ ;  /* 0x0000000106067899 */ /* 0x000fe200080006ff */
[----:B------:R-:W-:Y:S01]  /*07e0*/  ELECT P0, URZ, PT ;  /* 0x0000000000ff782f */ /* 0x000fe20003800000 */
[----:B------:R-:W2:Y:S02]  /*07f0*/  FENCE.VIEW.ASYNC.S ;  /* 0x00000000000073c6 */ /* 0x000ea40000000000 */
[----:B--2---:R2:W3:Y:S08]  /*0800*/  SYNCS.EXCH.64 URZ, [UR4+0x30], UR8 ;  /* 0x0000300804ff75b2 */ /* 0x0044f00008000100 */
[----:B------:R2:W1:Y:S01]  /*0810*/  SYNCS.EXCH.64 URZ, [UR4+0x50], UR6 ;  /* 0x0000500604ff75b2 */ /* 0x0004620008000100 */
[----:B------:R2:W1:Y:S01]  /*0820*/  SYNCS.EXCH.64 URZ, [UR4+0x38], UR8 ;  /* 0x0000380804ff75b2 */ /* 0x0004620008000100 */
[----:B------:R2:W1:Y:S01]  /*0830*/  SYNCS.EXCH.64 URZ, [UR4+0x58], UR6 ;  /* 0x0000580604ff75b2 */ /* 0x0004620008000100 */
[----:B------:R2:W1:Y:S01]  /*0840*/  SYNCS.EXCH.64 URZ, [UR4+0x40], UR8 ;  /* 0x0000400804ff75b2 */ /* 0x0004620008000100 */
[----:B------:R2:W1:Y:S01]  /*0850*/  SYNCS.EXCH.64 URZ, [UR4+0x60], UR6 ;  /* 0x0000600604ff75b2 */ /* 0x0004620008000100 */
[----:B------:R2:W1:Y:S01]  /*0860*/  SYNCS.EXCH.64 URZ, [UR4+0x48], UR8 ;  /* 0x0000480804ff75b2 */ /* 0x0004620008000100 */
[----:B------:R2:W1:Y:S01]  /*0870*/  SYNCS.EXCH.64 URZ, [UR4+0x68], UR6 ;  /* 0x0000680604ff75b2 */ /* 0x0004620008000100 */
[----:B------:R-:W-:Y:S01]  /*0880*/  NOP ;  /* 0x0000000000007918 */ /* 0x000fe20000000000 */
.L_x_10:
[----:B------:R-:W4:Y:S01]  /*0890*/  SHFL.IDX PT, R3, R81, RZ, 0x1f ;  /* 0x00001fff51037589 */ /* 0x000f2200000e0000 */
[----:B------:R-:W-:Y:S01]  /*08a0*/  NOP ;  /* 0x0000000000007918 */ /* 0x000fe20000000000 */
[----:B----4-:R-:W-:-:S13]  /*08b0*/  ISETP.NE.AND P0, PT, R3, 0x3, PT ;  /* 0x000000030300780c */ /* 0x010fda0003f05270 */
[----:B------:R-:W-:Y:S05]  /*08c0*/  @P0 BRA `(.L_x_11) ;  /* 0x00000000002c0947 */ /* 0x000fea0003800000 */
[----:B--23--:R-:W-:Y:S01]  /*08d0*/  UMOV UR6, 0x400 ;  /* 0x0000040000067882 */ /* 0x00cfe20000000000 */
[----:B------:R-:W-:Y:S01]  /*08e0*/  UMOV UR4, 0x20 ;  /* 0x0000002000047882 */ /* 0x000fe20000000000 */
[----:B------:R-:W-:Y:S02]  /*08f0*/  ULEA UR6, UR61, UR6, 0x18 ;  /* 0x000000063d067291 */ /* 0x000fe4000f8ec0ff */
[----:B------:R-:W-:-:S04]  /*0900*/  UIADD3 UR4, UPT, UPT, -UR4, 0x100000, URZ ;  /* 0x0010000004047890 */ /* 0x000fc8000fffe1ff */
[----:B------:R-:W-:Y:S02]  /*0910*/  USHF.L.U32 UR5, UR4, 0xb, URZ ;  /* 0x0000000b04057899 */ /* 0x000fe400080006ff */
[----:B------:R-:W-:Y:S01]  /*0920*/  USHF.L.U32 UR4, UR4, 0x1, URZ ;  /* 0x0000000104047899 */ /* 0x000fe200080006ff */
[----:B------:R-:W-:Y:S01]  /*0930*/  ELECT P0, URZ, PT ;  /* 0x0000000000ff782f */ /* 0x000fe20003800000 */
[----:B------:R-:W2:Y:S10]  /*0940*/  FENCE.VIEW.ASYNC.S ;  /* 0x00000000000073c6 */ /* 0x000eb40000000000 */
[----:B--2---:R4:W2:Y:S01]  /*0950*/  SYNCS.EXCH.64 URZ, [UR6+0x70], UR4 ;  /* 0x0000700406ff75b2 */ /* 0x0048a20008000100 */
[----:B------:R4:W3:Y:S02]  /*0960*/  SYNCS.EXCH.64 URZ, [UR6+0x78], UR4 ;  /* 0x0000780406ff75b2 */ /* 0x0008e40008000100 */
[----:B----4-:R-:W-:Y:S01]  /*0970*/  NOP ;  /* 0x0000000000007918 */ /* 0x010fe20000000000 */
.L_x_11:
[----:B------:R-:W4:Y:S01]  /*0980*/  SHFL.IDX PT, R3, R81, RZ, 0x1f ;  /* 0x00001fff51037589 */ /* 0x000f2200000e0000 */
[----:B------:R-:W-:Y:S01]  /*0990*/  NOP ;  /* 0x0000000000007918 */ /* 0x000fe20000000000 */
[----:B----4-:R-:W-:-:S13]  /*09a0*/  ISETP.NE.AND P0, PT, R3, 0x4, PT ;  /* 0x000000040300780c */ /* 0x010fda0003f05270 */
[----:B------:R-:W-:Y:S05]  /*09b0*/  @P0 BRA `(.L_x_12) ;  /* 0x0000000000480947 */ /* 0x000fea0003800000 */
[----:B--23--:R-:W-:Y:S01]  /*09c0*/  UMOV UR4, 0x1e0 ;  /* 0x000001e000047882 */ /* 0x00cfe20000000000 */
[----:B------:R-:W-:Y:S01]  /*09d0*/  UMOV UR6, 0x400 ;  /* 0x0000040000067882 */ /* 0x000fe20000000000 */
[----:B------:R-:W-:Y:S01]  /*09e0*/  USEL UR4, UR4, 0x1a0, UP4 ;  /* 0x000001a004047887 */ /* 0x000fe2000a000000 */
        /* <DEDUP_REMOVED lines=10> */
[----:B--2---:R4:W2:Y:S08]  /*0a90*/  SYNCS.EXCH.64 URZ, [UR6+0x80], UR8 ;  /* 0x0000800806ff75b2 */ /* 0x0048b00008000100 */
[----:B------:R4:W3:Y:S01]  /*0aa0*/  SYNCS.EXCH.64 URZ, [UR6+0x90], UR4 ;  /* 0x0000900406ff75b2 */ /* 0x0008e20008000100 */
[----:B------:R4:W1:Y:S01]  /*0ab0*/  SYNCS.EXCH.64 URZ, [UR6+0x88], UR8 ;  /* 0x0000880806ff75b2 */ /* 0x0008620008000100 */
[----:B------:R4:W1:Y:S02]  /*0ac0*/  SYNCS.EXCH.64 URZ, [UR6+0x98], UR4 ;  /* 0x0000980406ff75b2 */ /* 0x0008640008000100 */
[----:B----4-:R-:W-:Y:S01]  /*0ad0*/  NOP ;  /* 0x0000000000007918 */ /* 0x010fe20000000000 */
.L_x_12:
[----:B------:R-:W4:Y:S01]  /*0ae0*/  SHFL.IDX PT, R3, R81, RZ, 0x1f ;  /* 0x00001fff51037589 */ /* 0x000f2200000e0000 */
[----:B------:R-:W-:Y:S01]  /*0af0*/  NOP ;  /* 0x0000000000007918 */ /* 0x000fe20000000000 */
[----:B----4-:R-:W-:-:S13]  /*0b00*/  ISETP.NE.AND P0, PT, R3, 0x5, PT ;  /* 0x000000050300780c */ /* 0x010fda0003f05270 */
[----:B------:R-:W-:Y:S05]  /*0b10*/  @P0 BRA `(.L_x_13) ;  /* 0x0000000000440947 */ /* 0x000fea0003800000 */
[----:B--23--:R-:W-:Y:S01]  /*0b20*/  UMOV UR4, 0x400 ;  /* 0x0000040000047882 */ /* 0x00cfe20000000000 */
        /* <DEDUP_REMOVED lines=16> */
.L_x_13:
[----:B------:R-:W4:Y:S01]  /*0c30*/  SHFL.IDX PT, R3, R81, RZ, 0x1f ;  /* 0x00001fff51037589 */ /* 0x000f2200000e0000 */
[----:B------:R-:W-:Y:S01]  /*0c40*/  ISETP.NE.OR P1, PT, RZ, UR20, !P1 ;  /* 0x00000014ff007c0c */ /* 0x000fe2000cf25670 */
        /* <DEDUP_REMOVED lines=12> */
[----:B------:R4:W3:Y:S01]  /*0d10*/  SYNCS.EXCH.64 URZ, [UR4+0xd0], UR6 ;  /* 0x0000d00604ff75b2 */ /* 0x0008e20008000100 */
[----:B------:R4:W1:Y:S01]  /*0d20*/  SYNCS.EXCH.64 URZ, [UR4+0xc8], UR6 ;  /* 0x0000c80604ff75b2 */ /* 0x0008620008000100 */
[----:B------:R4:W1:Y:S02]  /*0d30*/  SYNCS.EXCH.64 URZ, [UR4+0xd8], UR6 ;  /* 0x0000d80604ff75b2 */ /* 0x0008640008000100 */
[----:B----4-:R-:W-:Y:S01]  /*0d40*/  NOP ;  /* 0x0000000000007918 */ /* 0x010fe20000000000 */
.L_x_14:
[----:B------:R-:W-:Y:S01]  /*0d50*/  VOTEU.ALL UP0, P1 ;  /* 0x0000000000ff7886 */ /* 0x000fe20000800000 */
[----:B--23--:R-:W-:Y:S01]  /*0d60*/  UMOV UR4, 0x20 ;  /* 0x0000002000047882 */ /* 0x00cfe20000000000 */
[----:B------:R-:W2:Y:S01]  /*0d70*/  LDCU UR7, c[0x0][0x36c] ;  /* 0x00006d80ff0777ac */ /* 0x000ea20008000800 */
[----:B------:R-:W-:Y:S01]  /*0d80*/  NOP ;  /* 0x0000000000007918 */ /* 0x000fe20000000000 */
[----:B-1----:R-:W-:Y:S01]  /*0d90*/  LOP3.LUT R5, R94, 0x1f, RZ, 0xc0, !PT ;  /* 0x0000001f5e057812 */ /* 0x002fe200078ec0ff */
[----:B------:R-:W-:Y:S01]  /*0da0*/  @!UP0 UMOV UR6, 0x400 ;  /* 0x0000040000068882 */ /* 0x000fe20000000000 */
[----:B------:R-:W-:-:S04]  /*0db0*/  @!UP0 UIADD3 UR4, UPT, UPT, -UR4, 0x100000, URZ ;  /* 0x0010000004048890 */ /* 0x000fc8000fffe1ff */
[----:B------:R-:W-:Y:S02]  /*0dc0*/  @!UP0 USHF.L.U32 UR5, UR4, 0xb, URZ ;  /* 0x0000000b04058899 */ /* 0x000fe400080006ff */
[----:B------:R-:W-:Y:S02]  /*0dd0*/  @!UP0 USHF.L.U32 UR4, UR4, 0x1, URZ ;  /* 0x0000000104048899 */ /* 0x000fe400080006ff */
[----:B------:R-:W-:Y:S01]  /*0de0*/  @!UP0 ULEA UR6, UR61, UR6, 0x18 ;  /* 0x000000063d068291 */ /* 0x000fe2000f8ec0ff */
[----:B------:R-:W-:Y:S01]  /*0df0*/  VOTEU.ALL UP0, P1 ;  /* 0x0000000000ff7886 */ /* 0x000fe20000800000 */
[----:B------:R-:W-:Y:S02]  /*0e00*/  UISETP.NE.AND UP5, UPT, UR20, URZ, UPT ;  /* 0x000000ff1400728c */ /* 0x000fe4000bfa5270 */
[----:B--2---:R-:W-:Y:S01]  /*0e10*/  UISETP.EQ.U32.AND UP6, UPT, UR7, 0x1, UPT ;  /* 0x000000010700788c */ /* 0x004fe2000bfc2070 */
[----:B------:R-:W1:Y:S07]  /*0e20*/  FENCE.VIEW.ASYNC.S ;  /* 0x00000000000073c6 */ /* 0x000e6e0000000000 */
[----:B-1----:R1:W2:Y:S01]  /*0e30*/  @!UP0 SYNCS.EXCH.64 URZ, [UR6+0xe0], UR4 ;  /* 0x0000e00406ff85b2 */ /* 0x0022a20008000100 */
[----:B------:R-:W-:Y:S05]  /*0e40*/  BRA.U !UP6, `(.L_x_15) ;  /* 0x000000010e087547 */ /* 0x000fea000b800000 */
[----:B--2---:R-:W-:Y:S01]  /*0e50*/  UCGABAR_ARV ;  /* 0x00000000000079c7 */ /* 0x004fe20008000000 */
[----:B------:R-:W-:Y:S05]  /*0e60*/  BRA `(.L_x_16) ;  /* 0x0000000000047947 */ /* 0x000fea0003800000 */
.L_x_15:
[----:B--2---:R-:W-:Y:S01]  /*0e70*/  NOP ;  /* 0x0000000000007918 */ /* 0x004fe20000000000 */
.L_x_16:
[----:B------:R-:W2:Y:S01]  /*0e80*/  S2UR UR68, SR_CTAID.X ;  /* 0x00000000004479c3 */ /* 0x000ea20000002500 */
[----:B------:R-:W-:-:S05]  /*0e90*/  CS2R.32 R83, SR_CgaSize ;  /* 0x0000000000537805 */ /* 0x000fca0000008a00 */
[----:B------:R-:W-:-:S05]  /*0ea0*/  IMAD R83, R83, -0xa0, RZ ;  /* 0xffffff6053537824 */ /* 0x000fca00078e02ff */
[----:B-1----:R-:W-:-:S14]  /*0eb0*/  R2UR UR5, R83 ;  /* 0x00000000530572ca */ /* 0x002fdc00000e0000 */
[----:B------:R-:W1:Y:S01]  /*0ec0*/  LDCU UR5, c[0x0][UR5+0x2b0] ;  /* 0x00005600050577ac */ /* 0x000e620008000800 */
[----:B------:R-:W-:-:S05]  /*0ed0*/  CS2R.32 R83, SR_CgaSize ;  /* 0x0000000000537805 */ /* 0x000fca0000008a00 */
[----:B------:R-:W-:-:S05]  /*0ee0*/  IMAD R83, R83, -0xa0, RZ ;  /* 0xffffff6053537824 */ /* 0x000fca00078e02ff */
[----:B------:R-:W-:-:S14]  /*0ef0*/  R2UR UR4, R83 ;  /* 0x00000000530472ca */ /* 0x000fdc00000e0000 */
[----:B------:R-:W3:Y:S01]  /*0f00*/  LDCU UR4, c[0x0][UR4+0x2b4] ;  /* 0x00005680040477ac */ /* 0x000ee20008000800 */
[----:B------:R-:W4:Y:S01]  /*0f10*/  S2UR UR6, SR_CTAID.Y ;  /* 0x00000000000679c3 */ /* 0x000f220000002600 */
[----:B------:R-:W-:-:S05]  /*0f20*/  CS2R.32 R83, SR_CgaSize ;  /* 0x0000000000537805 */ /* 0x000fca0000008a00 */
[----:B------:R-:W-:-:S05]  /*0f30*/  IMAD R83, R83, -0xa0, RZ ;  /* 0xffffff6053537824 */ /* 0x000fca00078e02ff */
[----:B------:R-:W-:-:S14]  /*0f40*/  R2UR UR7, R83 ;  /* 0x00000000530772ca */ /* 0x000fdc00000e0000 */
[----:B------:R-:W3:Y:S01]  /*0f50*/  LDCU UR7, c[0x0][UR7+0x2a0] ;  /* 0x00005400070777ac */ /* 0x000ee20008000800 */
[----:B------:R-:W-:-:S05]  /*0f60*/  CS2R.32 R83, SR_CgaSize ;  /* 0x0000000000537805 */ /* 0x000fca0000008a00 */
[----:B------:R-:W-:-:S05]  /*0f70*/  IMAD R83, R83, -0xa0, RZ ;  /* 0xffffff6053537824 */ /* 0x000fca00078e02ff */
[----:B------:R-:W-:-:S14]  /*0f80*/  R2UR UR8, R83 ;  /* 0x00000000530872ca */ /* 0x000fdc00000e0000 */
[----:B------:R-:W3:Y:S01]  /*0f90*/  LDCU UR8, c[0x0][UR8+0x2a4] ;  /* 0x00005480080877ac */ /* 0x000ee20008000800 */
[----:B------:R-:W3:Y:S01]  /*0fa0*/  S2UR UR52, SR_CTAID.Z ;  /* 0x00000000003479c3 */ /* 0x000ee20000002700 */
[----:B------:R-:W3:Y:S01]  /*0fb0*/  LDCU UR21, c[0x0][0xf24] ;  /* 0x0001e480ff1577ac */ /* 0x000ee20008000800 */
[----:B------:R-:W-:Y:S01]  /*0fc0*/  USHF.L.U32 UR38, UR61, 0x9, URZ ;  /* 0x000000093d267899 */ /* 0x000fe200080006ff */
[----:B------:R-:W3:Y:S01]  /*0fd0*/  LDCU UR39, c[0x0][0xf24] ;  /* 0x0001e480ff2777ac */ /* 0x000ee20008000800 */
[----:B--2---:R-:W-:Y:S01]  /*0fe0*/  I2FP.F32.U32 R4, UR68 ;  /* 0x0000004400047c45 */ /* 0x004fe20008201000 */
[----:B------:R-:W2:Y:S04]  /*0ff0*/  LDCU UR23, c[0x0][0xf30] ;  /* 0x0001e600ff1777ac */ /* 0x000ea80008000800 */
[----:B-1----:R-:W-:Y:S01]  /*1000*/  FMUL R4, R4, UR5 ;  /* 0x0000000504047c20 */ /* 0x002fe20008400000 */
[----:B------:R-:W-:Y:S01]  /*1010*/  ULOP3.LUT UR38, UR38, 0x200, URZ, 0xc0, !UPT ;  /* 0x0000020026267892 */ /* 0x000fe2000f8ec0ff */
[----:B----4-:R-:W-:Y:S01]  /*1020*/  I2FP.F32.U32 R3, UR6 ;  /* 0x0000000600037c45 */ /* 0x010fe20008201000 */
[----:B------:R-:W-:Y:S01]  /*1030*/  UMOV UR28, UR68 ;  /* 0x00000044001c7c82 */ /* 0x000fe20008000000 */
[----:B------:R-:W-:-:S02]  /*1040*/  UMOV UR12, UR6 ;  /* 0x00000006000c7c82 */ /* 0x000fc40008000000 */
[----:B------:R-:W1:Y:S01]  /*1050*/  F2I.U32.TRUNC.NTZ R4, R4 ;  /* 0x0000000400047305 */ /* 0x000e62000020f000 */
[----:B---3--:R-:W-:Y:S01]  /*1060*/  UISETP.GE.AND UP2, UPT, UR21, 0x1, UPT ;  /* 0x000000011500788c */ /* 0x008fe2000bf46270 */
[----:B------:R-:W-:-:S06]  /*1070*/  FMUL R3, R3, UR4 ;  /* 0x0000000403037c20 */ /* 0x000fcc0008400000 */
[----:B------:R-:W3:Y:S01]  /*1080*/  F2I.U32.TRUNC.NTZ R3, R3 ;  /* 0x0000000300037305 */ /* 0x000ee2000020f000 */
[----:B-1----:R-:W-:Y:S02]  /*1090*/  R2UR UR5, R4 ;  /* 0x00000000040572ca */ /* 0x002fe400000e0000 */
[----:B------:R-:W-:Y:S02]  /*10a0*/  PRMT R4, RZ, 0x7610, R4 ;  /* 0x00007610ff047816 */ /* 0x000fe40000000004 */
[----:B---3--:R-:W-:Y:S02]  /*10b0*/  R2UR UR4, R3 ;  /* 0x00000000030472ca */ /* 0x008fe400000e0000 */
[----:B------:R-:W-:-:S07]  /*10c0*/  PRMT R3, RZ, 0x7610, R3 ;  /* 0x00007610ff037816 */ /* 0x000fce0000000003 */
[----:B------:R-:W-:-:S04]  /*10d0*/  UIADD3 UR5, UPT, UPT, -UR5, URZ, URZ ;  /* 0x000000ff05057290 */ /* 0x000fc8000fffe1ff */
[----:B------:R-:W-:Y:S02]  /*10e0*/  UIMAD UR5, UR7, UR5, UR68 ;  /* 0x00000005070572a4 */ /* 0x000fe4000f8e0244 */
[----:B------:R-:W-:-:S04]  /*10f0*/  UIADD3 UR4, UPT, UPT, -UR4, URZ, URZ ;  /* 0x000000ff04047290 */ /* 0x000fc8000fffe1ff */
[----:B------:R-:W-:Y:S01]  /*1100*/  IMAD.U32 R83, RZ, RZ, UR5 ;  /* 0x00000005ff537e24 */ /* 0x000fe2000f8e00ff */
[----:B------:R-:W-:-:S06]  /*1110*/  UIMAD UR4, UR8, UR4, UR6 ;  /* 0x00000004080472a4 */ /* 0x000fcc000f8e0206 */
[----:B------:R-:W-:Y:S01]  /*1120*/  IMAD.U32 R82, RZ, RZ, UR4 ;  /* 0x00000004ff527e24 */ /* 0x000fe2000f8e00ff */
[----:B--2---:R-:W-:Y:S06]  /*1130*/  BRA.U UP5, `(.L_x_17) ;  /* 0x0000000105307547 */ /* 0x004fec000b800000 */
[----:B------:R-:W-:Y:S01]  /*1140*/  R2UR UR5, R82 ;  /* 0x00000000520572ca */ /* 0x000fe200000e0000 */
[----:B------:R-:W-:Y:S01]  /*1150*/  UMOV UR7, 0x3 ;  /* 0x0000000300077882 */ /* 0x000fe20000000000 */
[----:B------:R-:W-:-:S11]  /*1160*/  R2UR UR4, R83 ;  /* 0x00000000530472ca */ /* 0x000fd600000e0000 */
[----:B------:R-:W-:-:S04]  /*1170*/  UISETP.NE.AND UP0, UPT, UR5, URZ, UPT ;  /* 0x000000ff0500728c */ /* 0x000fc8000bf05270 */
[----:B------:R-:W-:Y:S02]  /*1180*/  UISETP.LT.U32.OR UP0, UPT, UR4, 0x2, !UP0 ;  /* 0x000000020400788c */ /* 0x000fe4000c701470 */
[----:B------:R-:W-:Y:S02]  /*1190*/  ULOP3.LUT UR4, UR4, 0xfffffffe, URZ, 0xc0, !UPT ;  /* 0xfffffffe04047892 */ /* 0x000fe4000f8ec0ff */
[----:B------:R-:W-:Y:S02]  /*11a0*/  USEL UR6, URZ, 0x1, !UP0 ;  /* 0x00000001ff067887 */ /* 0x000fe4000c000000 */
[----:B------:R-:W-:Y:S02]  /*11b0*/  USEL UR5, URZ, 0x2, !UP0 ;  /* 0x00000002ff057887 */ /* 0x000fe4000c000000 */
[----:B------:R-:W-:Y:S02]  /*11c0*/  USHF.L.U32 UR4, UR7, UR4, URZ ;  /* 0x0000000407047299 */ /* 0x000fe400080006ff */
[----:B------:R-:W-:-:S04]  /*11d0*/  UIADD3 UR5, UPT, UPT, UR6, UR5, URZ ;  /* 0x0000000506057290 */ /* 0x000fc8000fffe0ff */
[----:B------:R-:W-:Y:S02]  /*11e0*/  IMAD.U32 R3, RZ, RZ, UR4 ;  /* 0x00000004ff037e24 */ /* 0x000fe4000f8e00ff */
[----:B------:R-:W-:Y:S02]  /*11f0*/  IMAD.U32 R4, RZ, RZ, UR5 ;  /* 0x00000005ff047e24 */ /* 0x000fe4000f8e00ff */
.L_x_17:
[----:B------:R-:W-:Y:S05]  /*1200*/  BRA.U !UP2, `(.L_x_18) ;  /* 0x000000010ad07547 */ /* 0x000fea000b800000 */
[----:B------:R-:W1:Y:S01]  /*1210*/  LDCU.128 UR16, c[0x0][0xf10] ;  /* 0x0001e200ff1077ac */ /* 0x000e620008000c00 */
[----:B------:R-:W2:Y:S01]  /*1220*/  LDCU UR6, c[0x0][0x370] ;  /* 0x00006e00ff0677ac */ /* 0x000ea20008000800 */
[----:B------:R-:W3:Y:S01]  /*1230*/  LDCU UR7, c[0x0][0x374] ;  /* 0x00006e80ff0777ac */ /* 0x000ee20008000800 */
[----:B------:R-:W4:Y:S01]  /*1240*/  LDCU UR22, c[0x0][0xf0c] ;  /* 0x0001e180ff1677ac */ /* 0x000f220008000800 */
[----:B------:R-:W4:Y:S01]  /*1250*/  LDCU UR13, c[0x0][0xf20] ;  /* 0x0001e400ff0d77ac */ /* 0x000f220008000800 */
[----:B------:R-:W4:Y:S01]  /*1260*/  LDCU.64 UR8, c[0x0][0xf28] ;  /* 0x0001e500ff0877ac */ /* 0x000f220008000a00 */
[----:B-1----:R-:W-:Y:S02]  /*1270*/  UISETP.NE.AND UP3, UPT, UR18, 0x1, UPT ;  /* 0x000000011200788c */ /* 0x002fe4000bf65270 */
[----:B---3--:R-:W-:Y:S02]  /*1280*/  UIMAD.WIDE.U32 UR10, UR7, UR19, URZ ;  /* 0x00000013070a72a5 */ /* 0x008fe4000f8e00ff */
[----:B--2---:R-:W-:-:S02]  /*1290*/  UIMAD.WIDE.U32 UR14, UR6, UR16, URZ ;  /* 0x00000010060e72a5 */ /* 0x004fc4000f8e00ff */
[----:B----4-:R-:W-:Y:S02]  /*12a0*/  UISETP.NE.AND UP0, UPT, UR22, 0x1, UPT ;  /* 0x000000011600788c */ /* 0x010fe4000bf05270 */
[----:B------:R-:W-:Y:S01]  /*12b0*/  UISETP.NE.AND UP2, UPT, UR21, 0x1, UPT ;  /* 0x000000011500788c */ /* 0x000fe2000bf45270 */
[----:B------:R-:W-:Y:S02]  /*12c0*/  UMOV UR10, UR11 ;  /* 0x0000000b000a7c82 */ /* 0x000fe40008000000 */
[----:B------:R-:W-:Y:S01]  /*12d0*/  UMOV UR14, UR15 ;  /* 0x0000000f000e7c82 */ /* 0x000fe20008000000 */
[----:B------:R-:W-:Y:S02]  /*12e0*/  @UP3 USHF.R.U32.HI UR7, URZ, UR13, UR10 ;  /* 0x0000000dff073299 */ /* 0x000fe4000801160a */
[----:B------:R-:W-:Y:S02]  /*12f0*/  UIMAD.WIDE.U32 UR4, UR28, UR16, URZ ;  /* 0x000000101c0472a5 */ /* 0x000fe4000f8e00ff */
[----:B------:R-:W-:-:S02]  /*1300*/  UIMAD.WIDE.U32 UR10, UR7, UR8, URZ ;  /* 0x00000008070a72a5 */ /* 0x000fc4000f8e00ff */
[----:B------:R-:W-:Y:S02]  /*1310*/  @UP0 USHF.R.U32.HI UR6, URZ, UR17, UR14 ;  /* 0x00000011ff060299 */ /* 0x000fe4000801160e */
[----:B------:R-:W-:Y:S02]  /*1320*/  UIMAD.WIDE.U32 UR14, UR12, UR19, URZ ;  /* 0x000000130c0e72a5 */ /* 0x000fe4000f8e00ff */
[----:B------:R-:W-:Y:S02]  /*1330*/  USHF.R.U32.HI UR5, URZ, UR17, UR5 ;  /* 0x00000011ff057299 */ /* 0x000fe40008011605 */
[----:B------:R-:W-:Y:S01]  /*1340*/  UIMAD.WIDE.U32 UR16, UR6, UR8, URZ ;  /* 0x00000008061072a5 */ /* 0x000fe2000f8e00ff */
[----:B------:R-:W-:Y:S02]  /*1350*/  UMOV UR10, UR11 ;  /* 0x0000000b000a7c82 */ /* 0x000fe40008000000 */
[----:B------:R-:W-:Y:S01]  /*1360*/  UMOV UR4, UR15 ;  /* 0x0000000f00047c82 */ /* 0x000fe20008000000 */
[----:B------:R-:W-:-:S02]  /*1370*/  @UP2 USHF.R.U32.HI UR7, URZ, UR9, UR10 ;  /* 0x00000009ff072299 */ /* 0x000fc4000801160a */
[----:B------:R-:W-:Y:S01]  /*1380*/  USHF.R.U32.HI UR4, URZ, UR13, UR4 ;  /* 0x0000000dff047299 */ /* 0x000fe20008011604 */
[----:B------:R-:W-:Y:S01]  /*1390*/  UMOV UR16, UR17 ;  /* 0x0000001100107c82 */ /* 0x000fe20008000000 */
[----:B------:R-:W-:Y:S02]  /*13a0*/  UIMAD UR7, UR7, UR21, URZ ;  /* 0x00000015070772a4 */ /* 0x000fe4000f8e02ff */
[----:B------:R-:W-:Y:S02]  /*13b0*/  USEL UR4, UR12, UR4, !UP3 ;  /* 0x000000040c047287 */ /* 0x000fe4000d800000 */
[----:B------:R-:W-:Y:S02]  /*13c0*/  @UP2 USHF.R.U32.HI UR6, URZ, UR9, UR16 ;  /* 0x00000009ff062299 */ /* 0x000fe40008011610 */
[----:B------:R-:W-:Y:S02]  /*13d0*/  USEL UR5, UR28, UR5, !UP0 ;  /* 0x000000051c057287 */ /* 0x000fe4000c000000 */
[----:B------:R-:W-:-:S02]  /*13e0*/  UIMAD UR13, UR6, UR21, URZ ;  /* 0x00000015060d72a4 */ /* 0x000fc4000f8e02ff */
[----:B------:R-:W-:Y:S02]  /*13f0*/  UISETP.GE.AND UP0, UPT, UR4, UR7, UPT ;  /* 0x000000070400728c */ /* 0x000fe4000bf06270 */
[----:B------:R-:W-:Y:S02]  /*1400*/  UIMAD.WIDE.U32 UR10, UR4, UR8, URZ ;  /* 0x00000008040a72a5 */ /* 0x000fe4000f8e00ff */
[----:B------:R-:W-:Y:S02]  /*1410*/  UISETP.GE.OR UP0, UPT, UR5, UR13, UP0 ;  /* 0x0000000d0500728c */ /* 0x000fe40008706670 */
[----:B------:R-:W-:Y:S02]  /*1420*/  UIMAD.WIDE.U32 UR14, UR5, UR8, URZ ;  /* 0x00000008050e72a5 */ /* 0x000fe4000f8e00ff */
[----:B------:R-:W-:Y:S01]  /*1430*/  UIADD3 UR7, UPT, UPT, -UR4, URZ, URZ ;  /* 0x000000ff04077290 */ /* 0x000fe2000fffe1ff */
[----:B------:R-:W-:Y:S01]  /*1440*/  UMOV UR8, UR11 ;  /* 0x0000000b00087c82 */ /* 0x000fe20008000000 */
[----:B------:R-:W-:-:S02]  /*1450*/  UIADD3 UR10, UPT, UPT, -UR5, URZ, URZ ;  /* 0x000000ff050a7290 */ /* 0x000fc4000fffe1ff */
[----:B------:R-:W-:Y:S02]  /*1460*/  USHF.R.U32.HI UR8, URZ, UR9, UR8 ;  /* 0x00000009ff087299 */ /* 0x000fe40008011608 */
[----:B------:R-:W-:Y:S02]  /*1470*/  UIMAD UR12, UR18, UR7, UR12 ;  /* 0x00000007120c72a4 */ /* 0x000fe4000f8e020c */
[----:B------:R-:W-:Y:S01]  /*1480*/  USEL UR8, UR4, UR8, !UP2 ;  /* 0x0000000804087287 */ /* 0x000fe2000d000000 */
[----:B------:R-:W-:Y:S01]  /*1490*/  @!UP0 UMOV UR7, UR15 ;  /* 0x0000000f00078c82 */ /* 0x000fe20008000000 */
[----:B------:R-:W-:Y:S02]  /*14a0*/  UIMAD UR28, UR22, UR10, UR28 ;  /* 0x0000000a161c72a4 */ /* 0x000fe4000f8e021c */
[----:B------:R-:W-:Y:S02]  /*14b0*/  @!UP0 USHF.R.U32.HI UR7, URZ, UR9, UR7 ;  /* 0x00000009ff078299 */ /* 0x000fe40008011607 */
[----:B------:R-:W-:-:S02]  /*14c0*/  UIADD3 UR9, UPT, UPT, -UR8, URZ, URZ ;  /* 0x000000ff08097290 */ /* 0x000fc4000fffe1ff */
[----:B------:R-:W-:Y:S02]  /*14d0*/  @!UP0 USEL UR7, UR5, UR7, !UP2 ;  /* 0x0000000705078287 */ /* 0x000fe4000d000000 */
[----:B------:R-:W-:Y:S02]  /*14e0*/  UIMAD UR9, UR21, UR9, UR4 ;  /* 0x00000009150972a4 */ /* 0x000fe4000f8e0204 */
[----:B------:R-:W-:Y:S02]  /*14f0*/  @!UP0 UIADD3 UR8, UPT, UPT, UR8, -UR7, URZ ;  /* 0x8000000708088290 */ /* 0x000fe4000fffe0ff */
[----:B------:R-:W-:Y:S02]  /*1500*/  @!UP0 UIMAD UR6, UR9, UR6, UR7 ;  /* 0x00000006090682a4 */ /* 0x000fe4000f8e0207 */
[----:B------:R-:W-:-:S04]  /*1510*/  @!UP0 UIMAD UR4, UR8, UR21, UR5 ;  /* 0x00000015080482a4 */ /* 0x000fc8000f8e0205 */
[----:B------:R-:W-:Y:S01]  /*1520*/  UIMAD UR12, UR4, UR18, UR12 ;  /* 0x00000012040c72a4 */ /* 0x000fe2000f8e020c */
[----:B------:R-:W-:Y:S02]  /*1530*/  @!UP0 UMOV UR5, UR6 ;  /* 0x0000000600058c82 */ /* 0x000fe40008000000 */
[----:B------:R-:W-:-:S12]  /*1540*/  UIMAD UR28, UR5, UR22, UR28 ;  /* 0x00000016051c72a4 */ /* 0x000fd8000f8e021c */
.L_x_18:
[----:B------:R-:W-:Y:S02]  /*1550*/  UISETP.NE.AND UP2, UPT, UR23, 0x1, UPT ;  /* 0x000000011700788c */ /* 0x000fe4000bf45270 */
[----:B------:R-:W-:Y:S02]  /*1560*/  UISETP.NE.AND UP0, UPT, UR20, 0x2, UPT ;  /* 0x000000021400788c */ /* 0x000fe4000bf05270 */
[----:B------:R-:W-:Y:S02]  /*1570*/  ULOP3.LUT UR70, UR68, 0x1, URZ, 0xc0, !UPT ;  /* 0x0000000144467892 */ /* 0x000fe4000f8ec0ff */
[----:B------:R-:W-:-:S03]  /*1580*/  USHF.R.U32.HI UR53, URZ, 0x9, UR38 ;  /* 0x00000009ff357899 */ /* 0x000fc60008011626 */
[----:B------:R-:W-:Y:S09]  /*1590*/  BRA.U UP2, `(.L_x_19) ;  /* 0x0000000102407547 */ /* 0x000ff2000b800000 */
[----:B------:R-:W1:Y:S01]  /*15a0*/  LDCU.128 UR8, c[0x0][0xf10] ;  /* 0x0001e200ff0877ac */ /* 0x000e620008000c00 */
[----:B------:R-:W2:Y:S01]  /*15b0*/  LDCU UR13, c[0x0][0xf0c] ;  /* 0x0001e180ff0d77ac */ /* 0x000ea20008000800 */
[----:B------:R-:W3:Y:S01]  /*15c0*/  LDCU UR14, c[0x0][0xf20] ;  /* 0x0001e400ff0e77ac */ /* 0x000ee20008000800 */
[----:B-1----:R-:W-:Y:S02]  /*15d0*/  UIMAD.WIDE.U32 UR4, UR28, UR8, URZ ;  /* 0x000000081c0472a5 */ /* 0x002fe4000f8e00ff */
[----:B------:R-:W-:Y:S02]  /*15e0*/  UIMAD.WIDE.U32 UR6, UR12, UR11, URZ ;  /* 0x0000000b0c0672a5 */ /* 0x000fe4000f8e00ff */
[----:B--2---:R-:W-:Y:S02]  /*15f0*/  UISETP.NE.AND UP2, UPT, UR13, 0x1, UPT ;  /* 0x000000010d00788c */ /* 0x004fe4000bf45270 */
[----:B------:R-:W-:-:S03]  /*1600*/  USHF.R.U32.HI UR5, URZ, UR9, UR5 ;  /* 0x00000009ff057299 */ /* 0x000fc60008011605 */
[----:B------:R-:W-:Y:S01]  /*1610*/  UMOV UR4, UR7 ;  /* 0x0000000700047c82 */ /* 0x000fe20008000000 */
[----:B------:R-:W-:Y:S02]  /*1620*/  USEL UR5, UR28, UR5, !UP2 ;  /* 0x000000051c057287 */ /* 0x000fe4000d000000 */
[----:B------:R-:W-:Y:S02]  /*1630*/  UISETP.NE.AND UP2, UPT, UR10, 0x1, UPT ;  /* 0x000000010a00788c */ /* 0x000fe4000bf45270 */
[----:B---3--:R-:W-:-:S04]  /*1640*/  USHF.R.U32.HI UR4, URZ, UR14, UR4 ;  /* 0x0000000eff047299 */ /* 0x008fc80008011604 */
[----:B------:R-:W-:-:S04]  /*1650*/  USEL UR4, UR12, UR4, !UP2 ;  /* 0x000000040c047287 */ /* 0x000fc8000d000000 */
[----:B------:R-:W-:Y:S02]  /*1660*/  UIADD3 UR6, UPT, UPT, UR5, -UR4, URZ ;  /* 0x8000000405067290 */ /* 0x000fe4000fffe0ff */
[----:B------:R-:W-:Y:S02]  /*1670*/  UIADD3 UR4, UPT, UPT, -UR5, UR4, URZ ;  /* 0x0000000405047290 */ /* 0x000fe4000fffe1ff */
[----:B------:R-:W-:Y:S02]  /*1680*/  UIMAD UR12, UR6, UR10, UR12 ;  /* 0x0000000a060c72a4 */ /* 0x000fe4000f8e020c */
[----:B------:R-:W-:-:S12]  /*1690*/  UIMAD UR28, UR4, UR13, UR28 ;  /* 0x0000000d041c72a4 */ /* 0x000fd8000f8e021c */
.L_x_19:
[----:B------:R-:W-:Y:S05]  /*16a0*/  BRA.U !UP6, `(.L_x_20) ;  /* 0x000000010e0c7547 */ /* 0x000fea000b800000 */
[----:B------:R-:W-:Y:S01]  /*16b0*/  UCGABAR_WAIT ;  /* 0x0000000000007dc7 */ /* 0x000fe20008000000 */
[----:B------:R-:W-:Y:S01]  /*16c0*/  CCTL.IVALL ;  /* 0x00000000ff00798f */ /* 0x000fe20002000000 */
[----:B------:R-:W-:Y:S05]  /*16d0*/  BRA `(.L_x_21) ;  /* 0x0000000000047947 */ /* 0x000fea0003800000 */
.L_x_20:
[----:B------:R-:W-:Y:S06]  /*16e0*/  BAR.SYNC.DEFER_BLOCKING 0x0 ;  /* 0x0000000000007b1d */ /* 0x000fec0000010000 */
.L_x_21:
[----:B------:R-:W-:Y:S05]  /*16f0*/  BRA.U UP0, `(.L_x_22) ;  /* 0x0000001500dc7547 */ /* 0x000fea000b800000 */
[----:B------:R-:W1:Y:S01]  /*1700*/  LDCU UR6, c[0x0][0x38c] ;  /* 0x00007180ff0677ac */ /* 0x000e620008000800 */
[----:B------:R-:W-:Y:S01]  /*1710*/  PLOP3.LUT P2, PT, PT, PT, UP4, 0x80, 0x8 ;  /* 0x000000000008781c */ /* 0x000fe20003f4f048 */
[----:B------:R-:W-:Y:S01]  /*1720*/  IMAD.MOV.U32 R12, RZ, RZ, 0x1 ;  /* 0x00000001ff0c7424 */ /* 0x000fe200078e00ff */
[----:B------:R-:W-:Y:S02]  /*1730*/  ISETP.NE.AND P3, PT, R5, RZ, P4 ;  /* 0x000000ff0500720c */ /* 0x000fe40002765270 */
[----:B------:R-:W-:Y:S02]  /*1740*/  CS2R R10, SRZ ;  /* 0x00000000000a7805 */ /* 0x000fe4000001ff00 */
[----:B------:R-:W-:Y:S01]  /*1750*/  PLOP3.LUT P2, PT, P2, PT, PT, 0x8, 0x80 ;  /* 0x000000000080781c */ /* 0x000fe2000174e170 */
[----:B------:R-:W-:Y:S01]  /*1760*/  IMAD.MOV.U32 R9, RZ, RZ, RZ ;  /* 0x000000ffff097224 */ /* 0x000fe200078e00ff */
[----:B------:R-:W2:Y:S01]  /*1770*/  LDCU UR63, c[0x0][0x370] ;  /* 0x00006e00ff3f77ac */ /* 0x000ea20008000800 */
[----:B------:R-:W-:Y:S01]  /*1780*/  IMAD.MOV.U32 R8, RZ, RZ, 0x1 ;  /* 0x00000001ff087424 */ /* 0x000fe200078e00ff */
[----:B------:R-:W3:Y:S01]  /*1790*/  LDCU.64 UR54, c[0x0][0x348] ;  /* 0x00006900ff3677ac */ /* 0x000ee20008000a00 */
[----:B------:R-:W4:Y:S01]  /*17a0*/  LDCU UR62, c[0x0][0x374] ;  /* 0x00006e80ff3e77ac */ /* 0x000f220008000800 */
[----:B-1----:R-:W-:-:S02]  /*17b0*/  UIADD3 UR5, UPT, UPT, UR6, 0xff, URZ ;  /* 0x000000ff06057890 */ /* 0x002fc4000fffe0ff */
[----:B------:R-:W-:Y:S02]  /*17c0*/  UIADD3 UR69, UPT, UPT, UR6, 0x1fe, URZ ;  /* 0x000001fe06457890 */ /* 0x000fe4000fffe0ff */
[----:B------:R-:W-:Y:S01]  /*17d0*/  USHF.R.S32.HI UR4, URZ, 0x1f, UR5 ;  /* 0x0000001fff047899 */ /* 0x000fe20008011405 */
[----:B------:R-:W-:-:S03]  /*17e0*/  UMOV UR29, URZ ;  /* 0x000000ff001d7c82 */ /* 0x000fc60008000000 */
[----:B------:R-:W-:Y:S02]  /*17f0*/  ULEA.HI UR4, UR4, UR5, URZ, 0x8 ;  /* 0x0000000504047291 */ /* 0x000fe4000f8f40ff */
[----:B------:R-:W-:Y:S02]  /*1800*/  UIADD3 UR5, UPT, UPT, UR6, -0x1, URZ ;  /* 0xffffffff06057890 */ /* 0x000fe4000fffe0ff */
[----:B------:R-:W-:Y:S02]  /*1810*/  USHF.R.S32.HI UR65, URZ, 0x8, UR4 ;  /* 0x00000008ff417899 */ /* 0x000fe40008011404 */
[----:B------:R-:W-:Y:S02]  /*1820*/  UISETP.GE.U32.AND UP1, UPT, UR5, -0x1ff, UPT ;  /* 0xfffffe010500788c */ /* 0x000fe4000bf26070 */
[----:B------:R-:W-:-:S04]  /*1830*/  UISETP.LT.U32.AND UP0, UPT, UR65, 0x3, UPT ;  /* 0x000000034100788c */ /* 0x000fc8000bf01070 */
[----:B------:R-:W-:Y:S02]  /*1840*/  USEL UR64, UR65, 0x3, UP0 ;  /* 0x0000000341407887 */ /* 0x000fe40008000000 */
[----:B------:R-:W-:Y:S02]  /*1850*/  UISETP.NE.AND UP0, UPT, UR20, URZ, UPT ;  /* 0x000000ff1400728c */ /* 0x000fe4000bf05270 */
[----:B------:R-:W-:Y:S02]  /*1860*/  UIADD3 UR4, UPT, UPT, UR64, -0x1, URZ ;  /* 0xffffffff40047890 */ /* 0x000fe4000fffe0ff */
[----:B------:R-:W-:Y:S02]  /*1870*/  @UP1 UIADD3 UR4, UPT, UPT, UR64, URZ, URZ ;  /* 0x000000ff40041290 */ /* 0x000fe4000fffe0ff */
[----:B------:R-:W-:Y:S02]  /*1880*/  USEL UR45, UR47, 0x2, UP0 ;  /* 0x000000022f2d7887 */ /* 0x000fe40008000000 */
[----:B------:R-:W-:-:S02]  /*1890*/  UIADD3 UR67, UPT, UPT, UR65, -UR64, URZ ;  /* 0x8000004041437290 */ /* 0x000fc4000fffe0ff */
[----:B------:R-:W-:Y:S02]  /*18a0*/  UIADD3 UR58, UPT, UPT, UR4, 0x1, URZ ;  /* 0x00000001043a7890 */ /* 0x000fe4000fffe0ff */
[----:B--234-:R-:W-:-:S12]  /*18b0*/  UIADD3 UR66, UPT, UPT, -UR4, URZ, URZ ;  /* 0x000000ff04427290 */ /* 0x01cfd8000fffe1ff */
.L_x_46:
[----:B------:R-:W-:Y:S01]  /*18c0*/  UISETP.NE.AND UP0, UPT, UR61, URZ, UPT ;  /* 0x000000ff3d00728c */ /* 0x000fe2000bf05270 */
[----:B-1----:R-:W1:Y:S08]  /*18d0*/  S2UR UR61, SR_CgaCtaId ;  /* 0x00000000003d79c3 */ /* 0x002e700000008800 */
[----:B---3--:R-:W-:Y:S05]  /*18e0*/  BRA.U UP0, `(.L_x_23) ;  /* 0x0000000100347547 */ /* 0x008fea000b800000 */
[----:B------:R-:W2:Y:S01]  /*18f0*/  S2R R0, SR_CgaCtaId ;  /* 0x0000000000007919 */ /* 0x000ea20000008800 */
[----:B------:R-:W-:Y:S02]  /*1900*/  MOV R3, 0x400 ;  /* 0x0000040000037802 */ /* 0x000fe40000000f00 */
[----:B------:R-:W-:Y:S02]  /*1910*/  SHF.L.U32 R2, R8, 0x1f, RZ ;  /* 0x0000001f08027819 */ /* 0x000fe400000006ff */
[----:B--2---:R-:W-:-:S05]  /*1920*/  LEA R0, R0, R3, 0x18 ;  /* 0x0000000300007211 */ /* 0x004fca00078ec0ff */
[----:B------:R-:W-:-:S04]  /*1930*/  IMAD R3, R9, 0x8, R0 ;  /* 0x0000000809037824 */ /* 0x000fc800078e0200 */
[----:B------:R-:W2:Y:S02]  /*1940*/  SYNCS.PHASECHK.TRANS64.TRYWAIT P0, [R3+URZ+0xd0], R2 ;  /* 0x0000d002030075a7 */ /* 0x000ea400080011ff */
[----:B--2---:R-:W-:Y:S05]  /*1950*/  @!P0 BRA `(.L_x_24) ;  /* 0x0000008c00388947 */ /* 0x004fea0003800000 */
.L_x_150:
[----:B------:R-:W-:Y:S01]  /*1960*/  VIADD R9, R9, 0x1 ;  /* 0x0000000109097836 */ /* 0x000fe20000000000 */
[----:B------:R2:W-:Y:S04]  /*1970*/  SYNCS.ARRIVE.TRANS64.A1T0 RZ, [R3+URZ+0xc0], RZ ;  /* 0x0000c0ff03ff79a7 */ /* 0x0005e800081000ff */
[----:B------:R-:W-:-:S04]  /*1980*/  ISETP.NE.AND P0, PT, R9, 0x2, PT ;  /* 0x000000020900780c */ /* 0x000fc80003f05270 */
[----:B------:R-:W-:Y:S02]  /*1990*/  SEL R9, R9, RZ, P0 ;  /* 0x000000ff09097207 */ /* 0x000fe40000000000 */
[----:B--2---:R-:W-:-:S04]  /*19a0*/  SEL R3, RZ, 0x1, P0 ;  /* 0x00000001ff037807 */ /* 0x004fc80000000000 */
[----:B------:R-:W-:Y:S02]  /*19b0*/  LOP3.LUT R8, R8, R3, RZ, 0x3c, !PT ;  /* 0x0000000308087212 */ /* 0x000fe400078e3cff */
.L_x_23:
[----:B------:R-:W-:Y:S01]  /*19c0*/  UMOV UR6, 0x400 ;  /* 0x0000040000067882 */ /* 0x000fe20000000000 */
[----:B------:R-:W-:Y:S01]  /*19d0*/  SHF.L.U32 R0, R12, 0x1f, RZ ;  /* 0x0000001f0c007819 */ /* 0x000fe200000006ff */
[----:B-1----:R-:W-:Y:S02]  /*19e0*/  ULEA UR6, UR61, UR6, 0x18 ;  /* 0x000000063d067291 */ /* 0x002fe4000f8ec0ff */
[----:B------:R-:W-:Y:S02]  /*19f0*/  UISETP.GE.U32.AND UP0, UPT, UR69, 0x1ff, UPT ;  /* 0x000001ff4500788c */ /* 0x000fe4000bf06070 */
[----:B------:R-:W-:Y:S02]  /*1a00*/  ULEA UR4, UR29, UR6, 0x3 ;  /* 0x000000061d047291 */ /* 0x000fe4000f8e18ff */
[----:B------:R-:W-:Y:S01]  /*1a10*/  ULEA UR35, UR12, UR70, 0x1 ;  /* 0x000000460c237291 */ /* 0x000fe2000f8e08ff */
[----:B------:R-:W-:-:S03]  /*1a20*/  UMOV UR15, URZ ;  /* 0x000000ff000f7c82 */ /* 0x000fc60008000000 */
[----:B------:R-:W-:-:S03]  /*1a30*/  USHF.L.U32 UR35, UR35, 0x6, URZ ;  /* 0x0000000623237899 */ /* 0x000fc600080006ff */
[----:B------:R1:W2:Y:S01]  /*1a40*/  SYNCS.PHASECHK.TRANS64.TRYWAIT P1, [UR4+0x18], R0 ;  /* 0x00001800ff0075a7 */ /* 0x0002a20008021104 */
[----:B------:R-:W-:-:S04]  /*1a50*/  ULEA.HI UR4, UR28, UR28, URZ, 0x1 ;  /* 0x0000001c1c047291 */ /* 0x000fc8000f8f08ff */
[----:B------:R-:W-:Y:S02]  /*1a60*/  USHF.L.U32 UR5, UR4, 0x7, URZ ;  /* 0x0000000704057899 */ /* 0x000fe400080006ff */
[----:B------:R-:W-:Y:S02]  /*1a70*/  ULOP3.LUT UR20, UR4, 0xfffffffe, URZ, 0xc0, !UPT ;  /* 0xfffffffe04147892 */ /* 0x000fe4000f8ec0ff */
[----:B------:R-:W-:Y:S02]  /*1a80*/  ULOP3.LUT UR5, UR5, 0xffffff00, URZ, 0xc0, !UPT ;  /* 0xffffff0005057892 */ /* 0x000fe4000f8ec0ff */
[----:B------:R-:W-:Y:S02]  /*1a90*/  ULOP3.LUT UR20, UR20, 0x1, UR68, 0xf8, !UPT ;  /* 0x0000000114147892 */ /* 0x000fe4000f8ef844 */
[----:B------:R-:W-:Y:S01]  /*1aa0*/  ULEA UR51, UR70, UR5, 0x7 ;  /* 0x0000000546337291 */ /* 0x000fe2000f8e38ff */
[----:B------:R-:W-:Y:S11]  /*1ab0*/  BRA.U !UP0, `(.L_x_25) ;  /* 0x0000000508587547 */ /* 0x000ff6000b800000 */
[----:B------:R-:W-:Y:S01]  /*1ac0*/  UMOV UR37, UR66 ;  /* 0x0000004200257c82 */ /* 0x000fe20008000000 */
[----:B------:R-:W-:Y:S01]  /*1ad0*/  UMOV UR5, UR29 ;  /* 0x0000001d00057c82 */ /* 0x000fe20008000000 */
[----:B------:R-:W-:Y:S01]  /*1ae0*/  UMOV UR42, 0x80 ;  /* 0x00000080002a7882 */ /* 0x000fe20000000000 */
[----:B------:R-:W-:Y:S01]  /*1af0*/  UMOV UR19, URZ ;  /* 0x000000ff00137c82 */ /* 0x000fe20008000000 */
[----:B------:R-:W-:-:S05]  /*1b00*/  UMOV UR11, UR53 ;  /* 0x00000035000b7c82 */ /* 0x000fca0008000000 */
.L_x_33:
[----:B------:R-:W-:Y:S01]  /*1b10*/  ULEA UR7, UR5, UR6, 0x3 ;  /* 0x0000000605077291 */ /* 0x000fe2000f8e18ff */
[----:B--2---:R-:W-:Y:S01]  /*1b20*/  @P4 MOV R2, 0x19000 ;  /* 0x0001900000024802 */ /* 0x004fe20000000f00 */
[----:B--23--:R-:W-:Y:S10]  /*1b30*/  @P1 BRA `(.L_x_26) ;  /* 0x00000000000c1947 */ /* 0x00cff40003800000 */
[----:B------:R-:W-:-:S04]  /*1b40*/  SHF.L.U32 R3, R12, 0x1f, RZ ;  /* 0x0000001f0c037819 */ /* 0x000fc800000006ff */
[----:B------:R-:W2:Y:S02]  /*1b50*/  SYNCS.PHASECHK.TRANS64.TRYWAIT P0, [UR7+0x18], R3 ;  /* 0x00001803ff0075a7 */ /* 0x000ea40008001107 */
[----:B--2---:R-:W-:Y:S05]  /*1b60*/  @!P0 BRA `(.L_x_27) ;  /* 0x0000008800c88947 */ /* 0x004fea0003800000 */
.L_x_26:
[----:B------:R2:W-:Y:S01]  /*1b70*/  @P4 SYNCS.ARRIVE.TRANS64 RZ, [UR7], R2 ;  /* 0x00000002ffff49a7 */ /* 0x0005e20008000007 */
[----:B------:R-:W-:Y:S02]  /*1b80*/  ULOP3.LUT UR4, UR45, 0x2, URZ, 0xfc, !UPT ;  /* 0x000000022d047892 */ /* 0x000fe4000f8efcff */
[----:B------:R-:W-:Y:S02]  /*1b90*/  UIADD3 UR37, UPT, UPT, UR37, 0x1, URZ ;  /* 0x0000000125257890 */ /* 0x000fe4000fffe0ff */
[----:B------:R-:W-:Y:S02]  /*1ba0*/  UISETP.NE.AND UP0, UPT, UR4, 0x2, UPT ;  /* 0x000000020400788c */ /* 0x000fe4000bf05270 */
[----:B------:R-:W-:-:S07]  /*1bb0*/  UISETP.NE.AND UP4, UPT, UR37, 0x1, UPT ;  /* 0x000000012500788c */ /* 0x000fce000bf85270 */
[----:B------:R-:W-:Y:S05]  /*1bc0*/  BRA.U UP0, `(.L_x_28) ;  /* 0x0000000100047547 */ /* 0x000fea000b800000 */
[----:B------:R-:W-:Y:S05]  /*1bd0*/  BPT.TRAP 0x1 ;  /* 0x000000040000795c */ /* 0x000fea0000300000 */
.L_x_28:
[----:B------:R-:W-:Y:S04]  /*1be0*/  BSSY.RECONVERGENT B0, `(.L_x_29) ;  /* 0x0000003000007945 */ /* 0x000fe80003800200 */
[----:B------:R-:W-:Y:S05]  /*1bf0*/  @!P3 BRA `(.L_x_30) ;  /* 0x000000000004b947 */ /* 0x000fea0003800000 */
[----:B------:R-:W-:Y:S05]  /*1c00*/  BPT.TRAP 0x1 ;  /* 0x000000040000795c */ /* 0x000fea0000300000 */
.L_x_30:
[----:B------:R-:W-:Y:S05]  /*1c10*/  BSYNC.RECONVERGENT B0 ;  /* 0x0000000000007941 */ /* 0x000fea0003800200 */
.L_x_29:
[----:B------:R-:W-:Y:S01]  /*1c20*/  UIADD3 UR4, UPT, UPT, UR5, 0x1, URZ ;  /* 0x0000000105047890 */ /* 0x000fe2000fffe0ff */
[----:B------:R-:W-:Y:S01]  /*1c30*/  BSSY.RECONVERGENT B0, `(.L_x_31) ;  /* 0x0000038000007945 */ /* 0x000fe20003800200 */
[----:B------:R-:W-:Y:S02]  /*1c40*/  ELECT P0, URZ, PT ;  /* 0x0000000000ff782f */ /* 0x000fe40003800000 */
[----:B------:R-:W-:-:S04]  /*1c50*/  UISETP.NE.AND UP0, UPT, UR4, 0x3, UPT ;  /* 0x000000030400788c */ /* 0x000fc8000bf05270 */
[----:B------:R-:W-:Y:S02]  /*1c60*/  USEL UR8, URZ, 0x1, UP0 ;  /* 0x00000001ff087887 */ /* 0x000fe40008000000 */
[----:B------:R-:W-:-:S04]  /*1c70*/  USEL UR29, UR4, URZ, UP0 ;  /* 0x000000ff041d7287 */ /* 0x000fc80008000000 */
[----:B------:R-:W-:Y:S01]  /*1c80*/  ULEA UR4, UR29, UR6, 0x3 ;  /* 0x000000061d047291 */ /* 0x000fe2000f8e18ff */
[----:B------:R-:W-:-:S04]  /*1c90*/  LOP3.LUT R12, R12, UR8, RZ, 0x3c, !PT ;  /* 0x000000080c0c7c12 */ /* 0x000fc8000f8e3cff */
[----:B-1----:R-:W-:-:S04]  /*1ca0*/  SHF.L.U32 R0, R12, 0x1f, RZ ;  /* 0x0000001f0c007819 */ /* 0x002fc800000006ff */
[----:B------:R1:W3:Y:S01]  /*1cb0*/  SYNCS.PHASECHK.TRANS64.TRYWAIT P1, [UR4+0x18], R0 ;  /* 0x00001800ff0075a7 */ /* 0x0002e20008021104 */
[----:B------:R-:W-:Y:S05]  /*1cc0*/  @!P0 BRA `(.L_x_32) ;  /* 0x0000000000b88947 */ /* 0x000fea0003800000 */
[----:B------:R-:W-:Y:S02]  /*1cd0*/  ULEA UR40, UR5, UR6, 0xf ;  /* 0x0000000605287291 */ /* 0x000fe4000f8e78ff */
[----:B------:R-:W-:Y:S02]  /*1ce0*/  UIADD3 UR22, UP3, UPT, UR54, 0x80, URZ ;  /* 0x0000008036167890 */ /* 0x000fe4000ff7e0ff */
[----:B------:R-:W-:Y:S02]  /*1cf0*/  USHF.L.U32 UR16, UR5, 0xa, URZ ;  /* 0x0000000a05107899 */ /* 0x000fe400080006ff */
[----:B------:R-:W-:Y:S02]  /*1d00*/  ULEA UR24, UR5, UR6, 0xe ;  /* 0x0000000605187291 */ /* 0x000fe4000f8e70ff */
[----:B------:R-:W-:Y:S02]  /*1d10*/  UIADD3 UR14, UP2, UPT, UR54, 0x180, URZ ;  /* 0x00000180360e7890 */ /* 0x000fe4000ff5e0ff */
[----:B------:R-:W-:-:S02]  /*1d20*/  UIADD3 UR46, UP1, UPT, UR54, 0x280, URZ ;  /* 0x00000280362e7890 */ /* 0x000fc4000ff3e0ff */
[----:B------:R-:W-:Y:S02]  /*1d30*/  UIADD3 UR50, UPT, UPT, UR42, -0x80, URZ ;  /* 0xffffff802a327890 */ /* 0x000fe4000fffe0ff */
[----:B------:R-:W-:Y:S02]  /*1d40*/  ULOP3.LUT UR49, UR7, 0xfefffff8, URZ, 0xc0, !UPT ;  /* 0xfefffff807317892 */ /* 0x000fe4000f8ec0ff */
[----:B------:R-:W-:Y:S02]  /*1d50*/  UIADD3.X UR23, UPT, UPT, URZ, UR55, URZ, UP3, !UPT ;  /* 0x00000037ff177290 */ /* 0x000fe40009ffe4ff */
[----:B------:R-:W-:Y:S02]  /*1d60*/  UIADD3 UR48, UPT, UPT, UR40, 0x8400, URZ ;  /* 0x0000840028307890 */ /* 0x000fe4000fffe0ff */
[----:B------:R-:W-:Y:S02]  /*1d70*/  UIADD3 UR30, UP0, UPT, UR54, 0x380, URZ ;  /* 0x00000380361e7890 */ /* 0x000fe4000ff1e0ff */
[----:B------:R-:W-:-:S02]  /*1d80*/  ULOP3.LUT UR8, UR16, UR38, URZ, 0xfc, !UPT ;  /* 0x0000002610087292 */ /* 0x000fc4000f8efcff */
[----:B------:R-:W-:Y:S02]  /*1d90*/  UIADD3 UR40, UPT, UPT, UR40, 0xc400, URZ ;  /* 0x0000c40028287890 */ /* 0x000fe4000fffe0ff */
[----:B------:R-:W-:Y:S02]  /*1da0*/  UIADD3.X UR15, UPT, UPT, URZ, UR55, URZ, UP2, !UPT ;  /* 0x00000037ff0f7290 */ /* 0x000fe400097fe4ff */
[----:B------:R-:W-:Y:S02]  /*1db0*/  UIADD3 UR32, UPT, UPT, UR24, 0x20400, URZ ;  /* 0x0002040018207890 */ /* 0x000fe4000fffe0ff */
[----:B------:R-:W-:Y:S02]  /*1dc0*/  UIADD3 UR24, UPT, UPT, UR24, 0x22400, URZ ;  /* 0x0002240018187890 */ /* 0x000fe4000fffe0ff */
[----:B------:R-:W-:Y:S02]  /*1dd0*/  UIADD3.X UR47, UPT, UPT, URZ, UR55, URZ, UP1, !UPT ;  /* 0x00000037ff2f7290 */ /* 0x000fe40008ffe4ff */
[----:B------:R-:W-:-:S02]  /*1de0*/  UIADD3 UR16, UPT, UPT, UR6, 0x2c400, UR16 ;  /* 0x0002c40006107890 */ /* 0x000fc4000fffe010 */
[----:B------:R-:W-:Y:S02]  /*1df0*/  UIADD3 UR8, UPT, UPT, UR6, 0x2d000, UR8 ;  /* 0x0002d00006087890 */ /* 0x000fe4000fffe008 */
[----:B------:R-:W-:Y:S01]  /*1e00*/  UIADD3.X UR31, UPT, UPT, URZ, UR55, URZ, UP0, !UPT ;  /* 0x00000037ff1f7290 */ /* 0x000fe200087fe4ff */
[----:B------:R-:W-:Y:S01]  /*1e10*/  UMOV UR56, 0x0 ;  /* 0x0000000000387882 */ /* 0x000fe20000000000 */
[----:B------:R-:W-:Y:S01]  /*1e20*/  UMOV UR57, 0x10000000 ;  /* 0x1000000000397882 */ /* 0x000fe20000000000 */
[----:B------:R-:W-:Y:S01]  /*1e30*/  UMOV UR43, UR51 ;  /* 0x00000033002b7c82 */ /* 0x000fe20008000000 */
[----:B------:R-:W-:Y:S01]  /*1e40*/  UMOV UR44, UR52 ;  /* 0x00000034002c7c82 */ /* 0x000fe20008000000 */
[----:B------:R-:W-:Y:S01]  /*1e50*/  UMOV UR41, UR49 ;  /* 0x0000003100297c82 */ /* 0x000fe20008000000 */
[----:B------:R-:W-:Y:S01]  /*1e60*/  UMOV UR36, UR52 ;  /* 0x0000003400247c82 */ /* 0x000fe20008000000 */
[----:B------:R-:W-:Y:S01]  /*1e70*/  UMOV UR33, UR49 ;  /* 0x0000003100217c82 */ /* 0x000fe20008000000 */
[----:B------:R-:W-:Y:S01]  /*1e80*/  UMOV UR34, UR50 ;  /* 0x0000003200227c82 */ /* 0x000fe20008000000 */
[----:B------:R4:W-:Y:S01]  /*1e90*/  UTMALDG.3D.2CTA [UR48], [UR22], desc[UR56] ;  /* 0x00003830160075b4 */ /* 0x0009e20008211000 */
[----:B------:R-:W-:Y:S01]  /*1ea0*/  UMOV UR26, UR42 ;  /* 0x0000002a001a7c82 */ /* 0x000fe20008000000 */
[----:B------:R-:W-:Y:S01]  /*1eb0*/  UMOV UR27, UR35 ;  /* 0x00000023001b7c82 */ /* 0x000fe20008000000 */
[----:B------:R-:W-:Y:S01]  /*1ec0*/  UMOV UR28, UR52 ;  /* 0x00000034001c7c82 */ /* 0x000fe20008000000 */
[----:B------:R-:W-:Y:S01]  /*1ed0*/  UMOV UR18, URZ ;  /* 0x000000ff00127c82 */ /* 0x000fe20008000000 */
[----:B------:R-:W-:Y:S01]  /*1ee0*/  UMOV UR25, UR49 ;  /* 0x0000003100197c82 */ /* 0x000fe20008000000 */
[----:B------:R-:W-:Y:S01]  /*1ef0*/  UMOV UR21, UR52 ;  /* 0x0000003400157c82 */ /* 0x000fe20008000000 */
[----:B------:R-:W-:Y:S01]  /*1f00*/  UMOV UR17, UR49 ;  /* 0x0000003100117c82 */ /* 0x000fe20008000000 */
[----:B------:R4:W-:Y:S01]  /*1f10*/  UTMALDG.3D.2CTA [UR40], [UR22], desc[UR56] ;  /* 0x00003828160075b4 */ /* 0x0009e20008211000 */
[----:B------:R-:W-:Y:S01]  /*1f20*/  UMOV UR4, 0x30000 ;  /* 0x0003000000047882 */ /* 0x000fe20000000000 */
[----:B------:R-:W-:Y:S01]  /*1f30*/  UMOV UR13, UR52 ;  /* 0x00000034000d7c82 */ /* 0x000fe20008000000 */
[----:B------:R-:W-:Y:S01]  /*1f40*/  UMOV UR9, UR49 ;  /* 0x0000003100097c82 */ /* 0x000fe20008000000 */
[----:B------:R-:W-:Y:S01]  /*1f50*/  UMOV UR10, UR18 ;  /* 0x00000012000a7c82 */ /* 0x000fe20008000000 */
[----:B------:R4:W-:Y:S01]  /*1f60*/  UTMALDG.3D.2CTA [UR32], [UR14], desc[UR56] ;  /* 0x000038200e0075b4 */ /* 0x0009e20008211000 */
[----:B------:R4:W-:Y:S01]  /*1f70*/  UTMALDG.3D.2CTA [UR24], [UR14], desc[UR56] ;  /* 0x000038180e0075b4 */ /* 0x0009e20008211000 */
[----:B------:R4:W-:Y:S01]  /*1f80*/  UTMALDG.4D.2CTA [UR16], [UR46], desc[UR56] ;  /* 0x000038102e0075b4 */ /* 0x0009e20008219000 */
[----:B------:R4:W-:Y:S02]  /*1f90*/  UTMALDG.4D.MULTICAST.2CTA [UR8], [UR30], UR4, desc[UR56] ;  /* 0x000038081e0073b4 */ /* 0x0009e40008219804 */
[----:B----4-:R-:W-:Y:S01]  /*1fa0*/  NOP ;  /* 0x0000000000007918 */ /* 0x010fe20000000000 */
.L_x_32:
[----:B------:R-:W-:Y:S05]  /*1fb0*/  BSYNC.RECONVERGENT B0 ;  /* 0x0000000000007941 */ /* 0x000fea0003800200 */
.L_x_31:
[----:B------:R-:W-:Y:S02]  /*1fc0*/  UIADD3 UR42, UPT, UPT, UR42, 0x100, URZ ;  /* 0x000001002a2a7890 */ /* 0x000fe4000fffe0ff */
[----:B------:R-:W-:Y:S02]  /*1fd0*/  UIADD3 UR11, UPT, UPT, UR11, 0x2, URZ ;  /* 0x000000020b0b7890 */ /* 0x000fe4000fffe0ff */
[----:B------:R-:W-:Y:S01]  /*1fe0*/  UIADD3 UR19, UPT, UPT, UR19, 0x2, URZ ;  /* 0x0000000213137890 */ /* 0x000fe2000fffe0ff */
[----:B------:R-:W-:Y:S01]  /*1ff0*/  UMOV UR5, UR29 ;  /* 0x0000001d00057c82 */ /* 0x000fe20008000000 */
[----:B------:R-:W-:Y:S01]  /*2000*/  UMOV UR15, UR58 ;  /* 0x0000003a000f7c82 */ /* 0x000fe20008000000 */
[----:B------:R-:W-:Y:S09]  /*2010*/  BRA.U UP4, `(.L_x_33) ;  /* 0xfffffff904bc7547 */ /* 0x000ff2000b83ffff */
.L_x_25:
[----:B------:R-:W-:Y:S01]  /*2020*/  ULEA UR4, UR29, UR6, 0x3 ;  /* 0x000000061d047291 */ /* 0x000fe2000f8e18ff */
[----:B-1----:R-:W-:Y:S01]  /*2030*/  SHF.L.U32 R0, R12, 0x1f, RZ ;  /* 0x0000001f0c007819 */ /* 0x002fe200000006ff */
[----:B------:R-:W-:Y:S01]  /*2040*/  @!P2 SYNCS.ARRIVE.TRANS64.A1T0 RZ, [UR6+0x78], RZ ;  /* 0x000078ffffffa9a7 */ /* 0x000fe20008100006 */
[----:B------:R-:W-:-:S06]  /*2050*/  UISETP.GT.AND UP0, UPT, UR65, UR64, UPT ;  /* 0x000000404100728c */ /* 0x000fcc000bf04270 */
[----:B--23--:R1:W2:Y:S03]  /*2060*/  SYNCS.PHASECHK.TRANS64.TRYWAIT P1, [UR4+0x18], R0 ;  /* 0x00001800ff0075a7 */ /* 0x00c2a60008021104 */
[----:B------:R-:W-:Y:S05]  /*2070*/  BRA.U !UP0, `(.L_x_34) ;  /* 0x0000000508487547 */ /* 0x000fea000b800000 */
[----:B------:R-:W-:Y:S01]  /*2080*/  UIADD3 UR37, UPT, UPT, UR67, UR15, URZ ;  /* 0x0000000f43257290 */ /* 0x000fe2000fffe0ff */
[----:B------:R-:W-:-:S11]  /*2090*/  UMOV UR5, UR29 ;  /* 0x0000001d00057c82 */ /* 0x000fd60008000000 */
.L_x_42:
[----:B------:R-:W-:Y:S01]  /*20a0*/  ULEA UR14, UR5, UR6, 0x3 ;  /* 0x00000006050e7291 */ /* 0x000fe2000f8e18ff */
[----:B--2---:R-:W-:Y:S01]  /*20b0*/  @P4 MOV R2, 0x19000 ;  /* 0x0001900000024802 */ /* 0x004fe20000000f00 */
[----:B--23--:R-:W-:Y:S10]  /*20c0*/  @P1 BRA `(.L_x_35) ;  /* 0x00000000000c1947 */ /* 0x00cff40003800000 */
[----:B------:R-:W-:-:S04]  /*20d0*/  SHF.L.U32 R3, R12, 0x1f, RZ ;  /* 0x0000001f0c037819 */ /* 0x000fc800000006ff */
[----:B------:R-:W2:Y:S02]  /*20e0*/  SYNCS.PHASECHK.TRANS64.TRYWAIT P0, [UR14+0x18], R3 ;  /* 0x00001803ff0075a7 */ /* 0x000ea4000800110e */
[----:B--2---:R-:W-:Y:S05]  /*20f0*/  @!P0 BRA `(.L_x_36) ;  /* 0x00000084007c8947 */ /* 0x004fea0003800000 */
.L_x_35:
[----:B------:R2:W-:Y:S01]  /*2100*/  @P4 SYNCS.ARRIVE.TRANS64 RZ, [UR14], R2 ;  /* 0x00000002ffff49a7 */ /* 0x0005e2000800000e */
[----:B------:R-:W-:-:S04]  /*2110*/  ULOP3.LUT UR4, UR45, 0x2, URZ, 0xfc, !UPT ;  /* 0x000000022d047892 */ /* 0x000fc8000f8efcff */
[----:B------:R-:W-:-:S09]  /*2120*/  UISETP.NE.AND UP0, UPT, UR4, 0x2, UPT ;  /* 0x000000020400788c */ /* 0x000fd2000bf05270 */
[----:B------:R-:W-:Y:S05]  /*2130*/  BRA.U UP0, `(.L_x_37) ;  /* 0x0000000100047547 */ /* 0x000fea000b800000 */
[----:B------:R-:W-:Y:S05]  /*2140*/  BPT.TRAP 0x1 ;  /* 0x000000040000795c */ /* 0x000fea0000300000 */
.L_x_37:
[----:B------:R-:W-:Y:S04]  /*2150*/  BSSY.RECONVERGENT B0, `(.L_x_38) ;  /* 0x0000003000007945 */ /* 0x000fe80003800200 */
[----:B------:R-:W-:Y:S05]  /*2160*/  @!P3 BRA `(.L_x_39) ;  /* 0x000000000004b947 */ /* 0x000fea0003800000 */
[----:B------:R-:W-:Y:S05]  /*2170*/  BPT.TRAP 0x1 ;  /* 0x000000040000795c */ /* 0x000fea0000300000 */
.L_x_39:
[----:B------:R-:W-:Y:S05]  /*2180*/  BSYNC.RECONVERGENT B0 ;  /* 0x0000000000007941 */ /* 0x000fea0003800200 */
.L_x_38:
        /* <DEDUP_REMOVED lines=14> */
[----:B------:R-:W-:Y:S02]  /*2270*/  ULOP3.LUT UR49, UR14, 0xfefffff8, URZ, 0xc0, !UPT ;  /* 0xfefffff80e317892 */ /* 0x000fe4000f8ec0ff */
[----:B------:R-:W-:Y:S02]  /*2280*/  UIADD3.X UR9, UPT, UPT, URZ, UR55, URZ, UP3, !UPT ;  /* 0x00000037ff097290 */ /* 0x000fe40009ffe4ff */
[----:B------:R-:W-:-:S02]  /*2290*/  UIADD3 UR48, UPT, UPT, UR40, 0x8400, URZ ;  /* 0x0000840028307890 */ /* 0x000fc4000fffe0ff */
[----:B------:R-:W-:Y:S02]  /*22a0*/  UIADD3 UR42, UPT, UPT, UR50, 0x80, URZ ;  /* 0x00000080322a7890 */ /* 0x000fe4000fffe0ff */
[----:B------:R-:W-:Y:S02]  /*22b0*/  UIADD3 UR40, UPT, UPT, UR40, 0xc400, URZ ;  /* 0x0000c40028287890 */ /* 0x000fe4000fffe0ff */
[----:B------:R-:W-:Y:S02]  /*22c0*/  USHF.L.U32 UR16, UR5, 0xa, URZ ;  /* 0x0000000a05107899 */ /* 0x000fe400080006ff */
[----:B------:R-:W-:Y:S02]  /*22d0*/  ULEA UR24, UR5, UR6, 0xe ;  /* 0x0000000605187291 */ /* 0x000fe4000f8e70ff */
[----:B------:R-:W-:Y:S02]  /*22e0*/  UIADD3 UR22, UP2, UPT, UR54, 0x180, URZ ;  /* 0x0000018036167890 */ /* 0x000fe4000ff5e0ff */
[----:B------:R-:W-:Y:S01]  /*22f0*/  UIADD3 UR30, UP1, UPT, UR54, 0x280, URZ ;  /* 0x00000280361e7890 */ /* 0x000fe2000ff3e0ff */
[----:B------:R-:W-:Y:S01]  /*2300*/  UMOV UR56, 0x0 ;  /* 0x0000000000387882 */ /* 0x000fe20000000000 */
[----:B------:R-:W-:Y:S01]  /*2310*/  UMOV UR57, 0x10000000 ;  /* 0x1000000000397882 */ /* 0x000fe20000000000 */
[----:B------:R-:W-:Y:S01]  /*2320*/  UIADD3 UR46, UP0, UPT, UR54, 0x380, URZ ;  /* 0x00000380362e7890 */ /* 0x000fe2000ff1e0ff */
[----:B------:R-:W-:Y:S01]  /*2330*/  UTMALDG.3D.2CTA [UR48], [UR8], desc[UR56] ;  /* 0x00003830080075b4 */ /* 0x000fe20008211000 */
[----:B------:R-:W-:-:S02]  /*2340*/  USHF.L.U32 UR19, UR15, 0x1, URZ ;  /* 0x000000010f137899 */ /* 0x000fc400080006ff */
[----:B------:R-:W-:Y:S01]  /*2350*/  ULOP3.LUT UR4, UR16, UR38, URZ, 0xfc, !UPT ;  /* 0x0000002610047292 */ /* 0x000fe2000f8efcff */
[----:B------:R-:W-:Y:S01]  /*2360*/  UMOV UR43, UR51 ;  /* 0x00000033002b7c82 */ /* 0x000fe20008000000 */
[----:B------:R-:W-:Y:S01]  /*2370*/  UMOV UR44, UR52 ;  /* 0x00000034002c7c82 */ /* 0x000fe20008000000 */
[----:B------:R-:W-:Y:S01]  /*2380*/  UIADD3.X UR23, UPT, UPT, URZ, UR55, URZ, UP2, !UPT ;  /* 0x00000037ff177290 */ /* 0x000fe200097fe4ff */
[----:B------:R-:W-:Y:S01]  /*2390*/  UMOV UR41, UR49 ;  /* 0x0000003100297c82 */ /* 0x000fe20008000000 */
[----:B------:R-:W-:Y:S01]  /*23a0*/  UIADD3 UR32, UPT, UPT, UR24, 0x20400, URZ ;  /* 0x0002040018207890 */ /* 0x000fe2000fffe0ff */
[----:B------:R4:W-:Y:S01]  /*23b0*/  UTMALDG.3D.2CTA [UR40], [UR8], desc[UR56] ;  /* 0x00003828080075b4 */ /* 0x0009e20008211000 */
[----:B------:R-:W-:Y:S02]  /*23c0*/  UIADD3 UR24, UPT, UPT, UR24, 0x22400, URZ ;  /* 0x0002240018187890 */ /* 0x000fe4000fffe0ff */
[----:B------:R-:W-:Y:S02]  /*23d0*/  UIADD3.X UR31, UPT, UPT, URZ, UR55, URZ, UP1, !UPT ;  /* 0x00000037ff1f7290 */ /* 0x000fe40008ffe4ff */
[----:B------:R-:W-:-:S02]  /*23e0*/  UIADD3 UR16, UPT, UPT, UR6, 0x2c400, UR16 ;  /* 0x0002c40006107890 */ /* 0x000fc4000fffe010 */
[----:B------:R-:W-:Y:S02]  /*23f0*/  UIADD3 UR11, UPT, UPT, UR53, UR19, URZ ;  /* 0x00000013350b7290 */ /* 0x000fe4000fffe0ff */
[----:B------:R-:W-:Y:S01]  /*2400*/  UIADD3.X UR47, UPT, UPT, URZ, UR55, URZ, UP0, !UPT ;  /* 0x00000037ff2f7290 */ /* 0x000fe200087fe4ff */
[----:B------:R-:W-:Y:S01]  /*2410*/  UMOV UR36, UR52 ;  /* 0x0000003400247c82 */ /* 0x000fe20008000000 */
[----:B------:R-:W-:Y:S01]  /*2420*/  UMOV UR33, UR49 ;  /* 0x0000003100217c82 */ /* 0x000fe20008000000 */
        /* <DEDUP_REMOVED lines=8> */
[----:B------:R-:W-:Y:S01]  /*24b0*/  UMOV UR17, UR49 ;  /* 0x0000003100117c82 */ /* 0x000fe20008000000 */
[----:B------:R-:W-:Y:S01]  /*24c0*/  UMOV UR7, 0x30000 ;  /* 0x0003000000077882 */ /* 0x000fe20000000000 */
[----:B------:R-:W-:Y:S01]  /*24d0*/  UMOV UR13, UR52 ;  /* 0x00000034000d7c82 */ /* 0x000fe20008000000 */
[----:B------:R-:W-:Y:S01]  /*24e0*/  UMOV UR10, UR18 ;  /* 0x00000012000a7c82 */ /* 0x000fe20008000000 */
[----:B------:R1:W-:Y:S01]  /*24f0*/  UTMALDG.3D.2CTA [UR24], [UR22], desc[UR56] ;  /* 0x00003818160075b4 */ /* 0x0003e20008211000 */
[----:B------:R1:W-:Y:S01]  /*2500*/  UTMALDG.4D.2CTA [UR16], [UR30], desc[UR56] ;  /* 0x000038101e0075b4 */ /* 0x0003e20008219000 */
[----:B----4-:R-:W-:Y:S01]  /*2510*/  UIADD3 UR8, UPT, UPT, UR6, 0x2d000, UR4 ;  /* 0x0002d00006087890 */ /* 0x010fe2000fffe004 */
[----:B------:R-:W-:-:S08]  /*2520*/  UMOV UR9, UR49 ;  /* 0x0000003100097c82 */ /* 0x000fd00008000000 */
[----:B------:R1:W-:Y:S02]  /*2530*/  UTMALDG.4D.MULTICAST.2CTA [UR8], [UR46], UR7, desc[UR56] ;  /* 0x000038082e0073b4 */ /* 0x0003e40008219807 */
[----:B-1----:R-:W-:Y:S01]  /*2540*/  NOP ;  /* 0x0000000000007918 */ /* 0x002fe20000000000 */
.L_x_41:
[----:B------:R-:W-:Y:S05]  /*2550*/  BSYNC.RECONVERGENT B0 ;  /* 0x0000000000007941 */ /* 0x000fea0003800200 */
.L_x_40:
[----:B------:R-:W-:Y:S01]  /*2560*/  UIADD3 UR15, UPT, UPT, UR15, 0x1, URZ ;  /* 0x000000010f0f7890 */ /* 0x000fe2000fffe0ff */
[----:B------:R-:W-:-:S03]  /*2570*/  UMOV UR5, UR29 ;  /* 0x0000001d00057c82 */ /* 0x000fc60008000000 */
[----:B------:R-:W-:-:S09]  /*2580*/  UISETP.NE.AND UP0, UPT, UR15, UR37, UPT ;  /* 0x000000250f00728c */ /* 0x000fd2000bf05270 */
[----:B------:R-:W-:Y:S05]  /*2590*/  BRA.U UP0, `(.L_x_42) ;  /* 0xfffffff900c07547 */ /* 0x000fea000b83ffff */
.L_x_34:
[C---:B------:R-:W-:Y:S01]  /*25a0*/  LEA R3, R11.reuse, UR6, 0x3 ;  /* 0x000000060b037c11 */ /* 0x040fe2000f8e18ff */
[----:B------:R-:W-:Y:S01]  /*25b0*/  NOP ;  /* 0x0000000000007918 */ /* 0x000fe20000000000 */
[----:B-1----:R-:W-:Y:S02]  /*25c0*/  SHF.L.U32 R0, R10, 0x1f, RZ ;  /* 0x0000001f0a007819 */ /* 0x002fe400000006ff */
[----:B------:R-:W-:Y:S02]  /*25d0*/  LEA R5, R11, UR6, 0x4 ;  /* 0x000000060b057c11 */ /* 0x000fe4000f8e20ff */
[----:B------:R-:W1:Y:S02]  /*25e0*/  SYNCS.PHASECHK.TRANS64.TRYWAIT P0, [R3+URZ+0x80], R0 ;  /* 0x00008000030075a7 */ /* 0x000e6400080011ff */
[----:B-1----:R-:W-:Y:S05]  /*25f0*/  @!P0 BRA `(.L_x_43) ;  /* 0x0000008000548947 */ /* 0x002fea0003800000 */
.L_x_153:
[----:B------:R-:W4:Y:S01]  /*2600*/  LDS.128 R4, [R5+0xf0] ;  /* 0x0000f00005047984 */ /* 0x000f220000000c00 */
[----:B------:R-:W-:Y:S01]  /*2610*/  UISETP.GE.AND UP0, UPT, UR39, 0x1, UPT ;  /* 0x000000012700788c */ /* 0x000fe2000bf06270 */
[----:B------:R-:W-:Y:S01]  /*2620*/  @!PT LDS RZ, [RZ] ;  /* 0x00000000fffff984 */ /* 0x000fe20000000800 */
[----:B------:R-:W-:Y:S01]  /*2630*/  @!PT LDS RZ, [RZ] ;  /* 0x00000000fffff984 */ /* 0x000fe20000000800 */
[----:B------:R-:W-:Y:S01]  /*2640*/  @!PT LDS RZ, [RZ] ;  /* 0x00000000fffff984 */ /* 0x000fe20000000800 */
[----:B------:R-:W-:Y:S01]  /*2650*/  @!PT LDS RZ, [RZ] ;  /* 0x00000000fffff984 */ /* 0x000fe20000000800 */
[----:B------:R1:W-:Y:S06]  /*2660*/  MEMBAR.ALL.CTA ;  /* 0x0000000000007992 */ /* 0x0003ec0000008000 */
[----:B-1----:R-:W1:Y:S01]  /*2670*/  FENCE.VIEW.ASYNC.S ;  /* 0x00000000000073c6 */ /* 0x002e620000000000 */
[----:B----4-:R-:W-:-:S13]  /*2680*/  LOP3.LUT P0, RZ, R6, 0x1, RZ, 0xc0, !PT ;  /* 0x0000000106ff7812 */ /* 0x010fda000780c0ff */
[----:B-1----:R-:W-:Y:S01]  /*2690*/  VOTEU.ANY UP1, P0 ;  /* 0x0000000000ff7886 */ /* 0x002fe20000020100 */
[----:B------:R-:W-:-:S13]  /*26a0*/  PLOP3.LUT P0, PT, PT, PT, UP1, 0x80, 0x8 ;  /* 0x000000000008781c */ /* 0x000fda0003f0f018 */
[----:B------:R-:W-:Y:S02]  /*26b0*/  @P0 LOP3.LUT R0, R5, 0xffff, RZ, 0xc0, !PT ;  /* 0x0000ffff05000812 */ /* 0x000fe400078ec0ff */
[----:B--2---:R-:W-:Y:S02]  /*26c0*/  @P0 MOV R2, R4 ;  /* 0x0000000400020202 */ /* 0x004fe40000000f00 */
[----:B------:R-:W-:Y:S01]  /*26d0*/  @P0 R2UR UR5, R0 ;  /* 0x00000000000502ca */ /* 0x000fe200000e0000 */
[----:B------:R-:W-:Y:S01]  /*26e0*/  VIADD R0, R3, 0x90 ;  /* 0x0000009003007836 */ /* 0x000fe20000000000 */
[----:B------:R-:W-:Y:S02]  /*26f0*/  @P0 SHF.R.U32.HI R4, RZ, 0x10, R5 ;  /* 0x00000010ff040819 */ /* 0x000fe40000011605 */
[----:B------:R-:W-:Y:S02]  /*2700*/  @P0 R2UR UR7, R2 ;  /* 0x00000000020702ca */ /* 0x000fe400000e0000 */
[----:B------:R-:W-:-:S02]  /*2710*/  PRMT R0, RZ, 0x654, R0 ;  /* 0x00000654ff007816 */ /* 0x000fc40000000000 */
[----:B------:R-:W-:Y:S02]  /*2720*/  @P0 R2UR UR4, R4 ;  /* 0x00000000040402ca */ /* 0x000fe400000e0000 */
[----:B------:R1:W-:Y:S03]  /*2730*/  SYNCS.ARRIVE.TRANS64.RED.A1T0 RZ, [R0+URZ], RZ ;  /* 0x000000ff00ff79a7 */ /* 0x0003e600081004ff */
[----:B------:R-:W-:-:S04]  /*2740*/  @UP1 UMOV UR59, UR5 ;  /* 0x00000005003b1c82 */ /* 0x000fc80008000000 */
[----:B------:R-:W-:-:S04]  /*2750*/  @UP1 UMOV UR60, UR7 ;  /* 0x00000007003c1c82 */ /* 0x000fc80008000000 */
[----:B------:R-:W-:Y:S01]  /*2760*/  @UP1 UMOV UR52, UR4 ;  /* 0x0000000400341c82 */ /* 0x000fe20008000000 */
[----:B------:R-:W-:Y:S05]  /*2770*/  BRA.U !UP0, `(.L_x_44) ;  /* 0x0000000108d47547 */ /* 0x000fea000b800000 */
[----:B------:R-:W2:Y:S01]  /*2780*/  LDCU.128 UR16, c[0x0][0xf10] ;  /* 0x0001e200ff1077ac */ /* 0x000ea20008000c00 */
[----:B------:R-:W4:Y:S01]  /*2790*/  LDCU UR21, c[0x0][0xf20] ;  /* 0x0001e400ff1577ac */ /* 0x000f220008000800 */
[----:B------:R-:W3:Y:S01]  /*27a0*/  LDCU UR20, c[0x0][0xf0c] ;  /* 0x0001e180ff1477ac */ /* 0x000ee20008000800 */
[----:B------:R-:W1:Y:S01]  /*27b0*/  LDCU.64 UR8, c[0x0][0xf28] ;  /* 0x0001e500ff0877ac */ /* 0x000e620008000a00 */
[----:B------:R-:W-:Y:S02]  /*27c0*/  UISETP.NE.AND UP3, UPT, UR39, 0x1, UPT ;  /* 0x000000012700788c */ /* 0x000fe4000bf65270 */
[----:B--2---:R-:W-:Y:S02]  /*27d0*/  UIMAD.WIDE.U32 UR4, UR62, UR19, URZ ;  /* 0x000000133e0472a5 */ /* 0x004fe4000f8e00ff */
[----:B------:R-:W-:Y:S02]  /*27e0*/  UIMAD.WIDE.U32 UR10, UR63, UR16, URZ ;  /* 0x000000103f0a72a5 */ /* 0x000fe4000f8e00ff */
[----:B------:R-:W-:-:S02]  /*27f0*/  UISETP.NE.AND UP0, UPT, UR18, 0x1, UPT ;  /* 0x000000011200788c */ /* 0x000fc4000bf05270 */
[----:B------:R-:W-:Y:S01]  /*2800*/  UIMAD.WIDE.U32 UR14, UR59, UR19, URZ ;  /* 0x000000133b0e72a5 */ /* 0x000fe2000f8e00ff */
[----:B------:R-:W-:Y:S01]  /*2810*/  UMOV UR4, UR5 ;  /* 0x0000000500047c82 */ /* 0x000fe20008000000 */
[----:B---3--:R-:W-:Y:S02]  /*2820*/  UISETP.NE.AND UP2, UPT, UR20, 0x1, UPT ;  /* 0x000000011400788c */ /* 0x008fe4000bf45270 */
[----:B----4-:R-:W-:Y:S02]  /*2830*/  USHF.R.U32.HI UR5, URZ, UR21, UR4 ;  /* 0x00000015ff057299 */ /* 0x010fe40008011604 */
[----:B------:R-:W-:Y:S01]  /*2840*/  UIMAD.WIDE.U32 UR12, UR60, UR16, URZ ;  /* 0x000000103c0c72a5 */ /* 0x000fe2000f8e00ff */
[----:B------:R-:W-:Y:S01]  /*2850*/  UMOV UR4, UR11 ;  /* 0x0000000b00047c82 */ /* 0x000fe20008000000 */
[----:B------:R-:W-:Y:S02]  /*2860*/  USEL UR5, UR62, UR5, !UP0 ;  /* 0x000000053e057287 */ /* 0x000fe4000c000000 */
[----:B------:R-:W-:-:S02]  /*2870*/  USHF.R.U32.HI UR4, URZ, UR17, UR4 ;  /* 0x00000011ff047299 */ /* 0x000fc40008011604 */
[----:B-1----:R-:W-:Y:S02]  /*2880*/  UIMAD.WIDE.U32 UR10, UR5, UR8, URZ ;  /* 0x00000008050a72a5 */ /* 0x002fe4000f8e00ff */
[----:B------:R-:W-:Y:S01]  /*2890*/  USEL UR7, UR63, UR4, !UP2 ;  /* 0x000000043f077287 */ /* 0x000fe2000d000000 */
[----:B------:R-:W-:Y:S02]  /*28a0*/  UMOV UR12, UR13 ;  /* 0x0000000d000c7c82 */ /* 0x000fe40008000000 */
[----:B------:R-:W-:Y:S01]  /*28b0*/  UMOV UR4, UR15 ;  /* 0x0000000f00047c82 */ /* 0x000fe20008000000 */
[----:B------:R-:W-:Y:S01]  /*28c0*/  UIMAD.WIDE.U32 UR14, UR7, UR8, URZ ;  /* 0x00000008070e72a5 */ /* 0x000fe2000f8e00ff */
[----:B------:R-:W-:Y:S01]  /*28d0*/  UMOV UR10, UR11 ;  /* 0x0000000b000a7c82 */ /* 0x000fe20008000000 */
[----:B------:R-:W-:Y:S02]  /*28e0*/  USHF.R.U32.HI UR4, URZ, UR21, UR4 ;  /* 0x00000015ff047299 */ /* 0x000fe40008011604 */
[----:B------:R-:W-:-:S03]  /*28f0*/  @UP3 USHF.R.U32.HI UR5, URZ, UR9, UR10 ;  /* 0x00000009ff053299 */ /* 0x000fc6000801160a */
[----:B------:R-:W-:Y:S01]  /*2900*/  UMOV UR14, UR15 ;  /* 0x0000000f000e7c82 */ /* 0x000fe20008000000 */
[----:B------:R-:W-:Y:S02]  /*2910*/  USHF.R.U32.HI UR17, URZ, UR17, UR12 ;  /* 0x00000011ff117299 */ /* 0x000fe4000801160c */
[----:B------:R-:W-:Y:S02]  /*2920*/  USEL UR4, UR59, UR4, !UP0 ;  /* 0x000000043b047287 */ /* 0x000fe4000c000000 */
[----:B------:R-:W-:Y:S02]  /*2930*/  @UP3 USHF.R.U32.HI UR7, URZ, UR9, UR14 ;  /* 0x00000009ff073299 */ /* 0x000fe4000801160e */
[----:B------:R-:W-:Y:S02]  /*2940*/  UIMAD UR10, UR39, UR5, URZ ;  /* 0x00000005270a72a4 */ /* 0x000fe4000f8e02ff */
        /* <DEDUP_REMOVED lines=9> */
[----:B------:R-:W-:-:S03]  /*29e0*/  USHF.R.U32.HI UR10, URZ, UR9, UR10 ;  /* 0x00000009ff0a7299 */ /* 0x000fc6000801160a */
[----:B------:R-:W-:Y:S01]  /*29f0*/  @!UP0 UMOV UR8, UR13 ;  /* 0x0000000d00088c82 */ /* 0x000fe20008000000 */
[----:B------:R-:W-:Y:S02]  /*2a00*/  UIMAD UR11, UR18, UR11, UR59 ;  /* 0x0000000b120b72a4 */ /* 0x000fe4000f8e023b */
[----:B------:R-:W-:Y:S02]  /*2a10*/  USEL UR10, UR4, UR10, !UP3 ;  /* 0x0000000a040a7287 */ /* 0x000fe4000d800000 */
[----:B------:R-:W-:Y:S02]  /*2a20*/  @!UP0 USHF.R.U32.HI UR8, URZ, UR9, UR8 ;  /* 0x00000009ff088299 */ /* 0x000fe40008011608 */
[----:B------:R-:W-:Y:S02]  /*2a30*/  UIADD3 UR9, UPT, UPT, -UR10, URZ, URZ ;  /* 0x000000ff0a097290 */ /* 0x000fe4000fffe1ff */
[----:B------:R-:W-:Y:S02]  /*2a40*/  @!UP0 USEL UR8, UR5, UR8, !UP3 ;  /* 0x0000000805088287 */ /* 0x000fe4000d800000 */
[----:B------:R-:W-:-:S02]  /*2a50*/  UIMAD UR9, UR39, UR9, UR4 ;  /* 0x00000009270972a4 */ /* 0x000fc4000f8e0204 */
[----:B------:R-:W-:Y:S02]  /*2a60*/  @!UP0 UIADD3 UR10, UPT, UPT, UR10, -UR8, URZ ;  /* 0x800000080a0a8290 */ /* 0x000fe4000fffe0ff */
[----:B------:R-:W-:Y:S02]  /*2a70*/  @!UP0 UIMAD UR8, UR9, UR7, UR8 ;  /* 0x00000007090882a4 */ /* 0x000fe4000f8e0208 */
[----:B------:R-:W-:Y:S02]  /*2a80*/  @!UP0 UIMAD UR4, UR39, UR10, UR5 ;  /* 0x0000000a270482a4 */ /* 0x000fe4000f8e0205 */
[----:B------:R-:W-:Y:S02]  /*2a90*/  UIMAD UR7, UR20, UR12, UR60 ;  /* 0x0000000c140772a4 */ /* 0x000fe4000f8e023c */
[----:B------:R-:W-:Y:S01]  /*2aa0*/  UIMAD UR59, UR4, UR18, UR11 ;  /* 0x00000012043b72a4 */ /* 0x000fe2000f8e020b */
[----:B------:R-:W-:Y:S02]  /*2ab0*/  @!UP0 UMOV UR5, UR8 ;  /* 0x0000000800058c82 */ /* 0x000fe40008000000 */
[----:B------:R-:W-:-:S12]  /*2ac0*/  UIMAD UR60, UR5, UR20, UR7 ;  /* 0x00000014053c72a4 */ /* 0x000fd8000f8e0207 */
.L_x_44:
[----:B------:R-:W2:Y:S02]  /*2ad0*/  LDCU UR4, c[0x0][0xf30] ;  /* 0x0001e600ff0477ac */ /* 0x000ea40008000800 */
[----:B--2---:R-:W-:-:S09]  /*2ae0*/  UISETP.NE.AND UP0, UPT, UR4, 0x1, UPT ;  /* 0x000000010400788c */ /* 0x004fd2000bf05270 */
[----:B------:R-:W-:Y:S05]  /*2af0*/  BRA.U UP0, `(.L_x_45) ;  /* 0x0000000100447547 */ /* 0x000fea000b800000 */
[----:B------:R-:W2:Y:S01]  /*2b00*/  LDCU.128 UR12, c[0x0][0xf10] ;  /* 0x0001e200ff0c77ac */ /* 0x000ea20008000c00 */
[----:B------:R-:W4:Y:S01]  /*2b10*/  LDCU UR10, c[0x0][0xf0c] ;  /* 0x0001e180ff0a77ac */ /* 0x000f220008000800 */
[----:B------:R-:W1:Y:S01]  /*2b20*/  LDCU UR11, c[0x0][0xf20] ;  /* 0x0001e400ff0b77ac */ /* 0x000e620008000800 */
[----:B--2---:R-:W-:Y:S02]  /*2b30*/  UIMAD.WIDE.U32 UR8, UR60, UR12, URZ ;  /* 0x0000000c3c0872a5 */ /* 0x004fe4000f8e00ff */
[----:B------:R-:W-:Y:S02]  /*2b40*/  UIMAD.WIDE.U32 UR4, UR59, UR15, URZ ;  /* 0x0000000f3b0472a5 */ /* 0x000fe4000f8e00ff */
[----:B----4-:R-:W-:Y:S02]  /*2b50*/  UISETP.NE.AND UP2, UPT, UR10, 0x1, UPT ;  /* 0x000000010a00788c */ /* 0x010fe4000bf45270 */
[----:B------:R-:W-:Y:S01]  /*2b60*/  UISETP.NE.AND UP0, UPT, UR14, 0x1, UPT ;  /* 0x000000010e00788c */ /* 0x000fe2000bf05270 */
[----:B------:R-:W-:-:S02]  /*2b70*/  UMOV UR7, UR9 ;  /* 0x0000000900077c82 */ /* 0x000fc40008000000 */
[----:B------:R-:W-:Y:S01]  /*2b80*/  UMOV UR4, UR5 ;  /* 0x0000000500047c82 */ /* 0x000fe20008000000 */
[----:B------:R-:W-:Y:S02]  /*2b90*/  USHF.R.U32.HI UR7, URZ, UR13, UR7 ;  /* 0x0000000dff077299 */ /* 0x000fe40008011607 */
[----:B-1----:R-:W-:Y:S02]  /*2ba0*/  USHF.R.U32.HI UR4, URZ, UR11, UR4 ;  /* 0x0000000bff047299 */ /* 0x002fe40008011604 */
[----:B------:R-:W-:Y:S02]  /*2bb0*/  USEL UR5, UR60, UR7, !UP2 ;  /* 0x000000073c057287 */ /* 0x000fe4000d000000 */
[----:B------:R-:W-:-:S04]  /*2bc0*/  USEL UR4, UR59, UR4, !UP0 ;  /* 0x000000043b047287 */ /* 0x000fc8000c000000 */
[----:B------:R-:W-:Y:S02]  /*2bd0*/  UIADD3 UR7, UPT, UPT, UR5, -UR4, URZ ;  /* 0x8000000405077290 */ /* 0x000fe4000fffe0ff */
[----:B------:R-:W-:Y:S02]  /*2be0*/  UIADD3 UR4, UPT, UPT, -UR5, UR4, URZ ;  /* 0x0000000405047290 */ /* 0x000fe4000fffe1ff */
[----:B------:R-:W-:Y:S02]  /*2bf0*/  UIMAD UR59, UR7, UR14, UR59 ;  /* 0x0000000e073b72a4 */ /* 0x000fe4000f8e023b */
[----:B------:R-:W-:-:S12]  /*2c00*/  UIMAD UR60, UR4, UR10, UR60 ;  /* 0x0000000a043c72a4 */ /* 0x000fd8000f8e023c */
.L_x_45:
[----:B------:R-:W-:Y:S01]  /*2c10*/  VIADD R11, R11, 0x1 ;  /* 0x000000010b0b7836 */ /* 0x000fe20000000000 */
[----:B------:R-:W-:Y:S02]  /*2c20*/  R2UR UR5, R83 ;  /* 0x00000000530572ca */ /* 0x000fe400000e0000 */
[----:B------:R-:W-:Y:S02]  /*2c30*/  R2UR UR4, R82 ;  /* 0x00000000520472ca */ /* 0x000fe400000e0000 */
[C---:B------:R-:W-:Y:S02]  /*2c40*/  ISETP.NE.AND P0, PT, R11.reuse, 0x2, PT ;  /* 0x000000020b00780c */ /* 0x040fe40003f05270 */
[----:B------:R-:W-:Y:S02]  /*2c50*/  PLOP3.LUT P2, PT, PT, PT, PT, 0x80, 0x8 ;  /* 0x000000000008781c */ /* 0x000fe40003f4f070 */
[----:B------:R-:W-:Y:S02]  /*2c60*/  SEL R3, RZ, 0x1, P0 ;  /* 0x00000001ff037807 */ /* 0x000fe40000000000 */
[----:B------:R-:W-:-:S02]  /*2c70*/  SEL R11, R11, RZ, P0 ;  /* 0x000000ff0b0b7207 */ /* 0x000fc40000000000 */
[----:B------:R-:W-:Y:S01]  /*2c80*/  LOP3.LUT R10, R10, R3, RZ, 0x3c, !PT ;  /* 0x000000030a0a7212 */ /* 0x000fe200078e3cff */
[----:B------:R-:W-:Y:S02]  /*2c90*/  UIADD3 UR28, UPT, UPT, UR60, UR5, URZ ;  /* 0x000000053c1c7290 */ /* 0x000fe4000fffe0ff */
[----:B------:R-:W-:Y:S01]  /*2ca0*/  UIADD3 UR12, UPT, UPT, UR59, UR4, URZ ;  /* 0x000000043b0c7290 */ /* 0x000fe2000fffe0ff */
[----:B------:R-:W-:Y:S11]  /*2cb0*/  BRA.U UP1, `(.L_x_46) ;  /* 0xffffffed01007547 */ /* 0x000ff6000b83ffff */
[----:B------:R-:W-:Y:S01]  /*2cc0*/  UIADD3 UR6, UPT, UPT, UR6, 0x18, URZ ;  /* 0x0000001806067890 */ /* 0x000fe2000fffe0ff */
[----:B------:R-:W-:-:S03]  /*2cd0*/  SHF.L.U32 R3, R12, 0x1f, RZ ;  /* 0x0000001f0c037819 */ /* 0x000fc600000006ff */
[----:B------:R-:W-:-:S09]  /*2ce0*/  ULEA UR4, UR29, UR6, 0x3 ;  /* 0x000000061d047291 */ /* 0x000fd2000f8e18ff */
[----:B------:R-:W2:Y:S02]  /*2cf0*/  SYNCS.PHASECHK.TRANS64.TRYWAIT P0, [UR4], R3 ;  /* 0x00000003ff0075a7 */ /* 0x000ea40008001104 */
[----:B--2---:R-:W-:Y:S05]  /*2d00*/  @!P0 BRA `(.L_x_47) ;  /* 0x0000007800a48947 */ /* 0x004fea0003800000 */
.L_x_155:
[----:B------:R-:W-:-:S04]  /*2d10*/  UIADD3 UR4, UPT, UPT, UR29, 0x1, URZ ;  /* 0x000000011d047890 */ /* 0x000fc8000fffe0ff */
[----:B------:R-:W-:-:S04]  /*2d20*/  UISETP.NE.AND UP0, UPT, UR4, 0x3, UPT ;  /* 0x000000030400788c */ /* 0x000fc8000bf05270 */
[----:B------:R-:W-:Y:S02]  /*2d30*/  USEL UR7, URZ, 0x1, UP0 ;  /* 0x00000001ff077887 */ /* 0x000fe40008000000 */
[----:B------:R-:W-:-:S04]  /*2d40*/  USEL UR4, UR4, URZ, UP0 ;  /* 0x000000ff04047287 */ /* 0x000fc80008000000 */
[----:B------:R-:W-:Y:S01]  /*2d50*/  ULEA UR5, UR4, UR6, 0x3 ;  /* 0x0000000604057291 */ /* 0x000fe2000f8e18ff */
[----:B------:R-:W-:-:S04]  /*2d60*/  LOP3.LUT R12, R12, UR7, RZ, 0x3c, !PT ;  /* 0x000000070c0c7c12 */ /* 0x000fc8000f8e3cff */
[----:B-1----:R-:W-:-:S04]  /*2d70*/  SHF.L.U32 R3, R12, 0x1f, RZ ;  /* 0x0000001f0c037819 */ /* 0x002fc800000006ff */
[----:B------:R-:W1:Y:S02]  /*2d80*/  SYNCS.PHASECHK.TRANS64.TRYWAIT P0, [UR5], R3 ;  /* 0x00000003ff0075a7 */ /* 0x000e640008001105 */
[----:B-1----:R-:W-:Y:S05]  /*2d90*/  @!P0 BRA `(.L_x_48) ;  /* 0x0000007800988947 */ /* 0x002fea0003800000 */
.L_x_157:
[----:B------:R-:W-:-:S04]  /*2da0*/  UIADD3 UR4, UPT, UPT, UR4, 0x1, URZ ;  /* 0x0000000104047890 */ /* 0x000fc8000fffe0ff */
[----:B------:R-:W-:-:S04]  /*2db0*/  UISETP.NE.AND UP0, UPT, UR4, 0x3, UPT ;  /* 0x000000030400788c */ /* 0x000fc8000bf05270 */
[----:B------:R-:W-:Y:S02]  /*2dc0*/  USEL UR5, URZ, 0x1, UP0 ;  /* 0x00000001ff057887 */ /* 0x000fe40008000000 */
[----:B------:R-:W-:-:S04]  /*2dd0*/  USEL UR4, UR4, URZ, UP0 ;  /* 0x000000ff04047287 */ /* 0x000fc80008000000 */
[----:B------:R-:W-:Y:S01]  /*2de0*/  ULEA UR4, UR4, UR6, 0x3 ;  /* 0x0000000604047291 */ /* 0x000fe2000f8e18ff */
[----:B-1----:R-:W-:-:S04]  /*2df0*/  LOP3.LUT R3, R12, UR5, RZ, 0x3c, !PT ;  /* 0x000000050c037c12 */ /* 0x002fc8000f8e3cff */
[----:B------:R-:W-:Y:S01]  /*2e00*/  SHF.L.U32 R3, R3, 0x1f, RZ ;  /* 0x0000001f03037819 */ /* 0x000fe200000006ff */
[----:B------:R-:W-:-:S07]  /*2e10*/  IMAD.U32 R0, RZ, RZ, UR4 ;  /* 0x00000004ff007e24 */ /* 0x000fce000f8e00ff */
.L_x_49:
[----:B-1----:R1:W2:Y:S02]  /*2e20*/  SYNCS.PHASECHK.TRANS64.TRYWAIT P0, [R0+URZ], R3 ;  /* 0x00000003000075a7 */ /* 0x0022a400080011ff */
[----:B--2---:R-:W-:Y:S05]  /*2e30*/  @!P0 NANOSLEEP.SYNCS 0x989680 ;  /* 0x009896800000895d */ /* 0x004fea0003900000 */
[----:B------:R-:W2:Y:S02]  /*2e40*/  @!P0 SYNCS.PHASECHK.TRANS64 P0, [R0+URZ], R3 ;  /* 0x00000003000085a7 */ /* 0x000ea400080010ff */
[----:B--2---:R-:W-:Y:S05]  /*2e50*/  @P0 EXIT ;  /* 0x000000000000094d */ /* 0x004fea0003800000 */
[----:B------:R-:W-:Y:S05]  /*2e60*/  BRA `(.L_x_49) ;  /* 0xfffffffc00ec7947 */ /* 0x000fea000383ffff */
.L_x_22:
[----:B------:R-:W-:-:S04]  /*2e70*/  UISETP.NE.AND UP0, UPT, UR61, URZ, UPT ;  /* 0x000000ff3d00728c */ /* 0x000fc8000bf05270 */
[----:B------:R-:W-:-:S09]  /*2e80*/  UISETP.NE.OR UP0, UPT, UR20, 0x1, UP0 ;  /* 0x000000011400788c */ /* 0x000fd20008705670 */
[----:B------:R-:W-:Y:S05]  /*2e90*/  BRA.U UP0, `(.L_x_50) ;  /* 0x00000005004c7547 */ /* 0x000fea000b800000 */
[----:B------:R-:W-:Y:S01]  /*2ea0*/  HFMA2 R3, -RZ, RZ, 0, 0 ;  /* 0x00000000ff037431 */ /* 0x000fe200000001ff */
[----:B------:R-:W-:Y:S01]  /*2eb0*/  ISETP.GE.U32.AND P2, PT, R5, 0x2, PT ;  /* 0x000000020500780c */ /* 0x000fe20003f46070 */
[----:B------:R-:W-:Y:S01]  /*2ec0*/  IMAD.MOV.U32 R12, RZ, RZ, 0x1 ;  /* 0x00000001ff0c7424 */ /* 0x000fe200078e00ff */
[----:B------:R-:W-:Y:S01]  /*2ed0*/  CS2R R6, SRZ ;  /* 0x0000000000067805 */ /* 0x000fe2000001ff00 */
[----:B------:R-:W-:Y:S01]  /*2ee0*/  IMAD.MOV.U32 R4, RZ, RZ, RZ ;  /* 0x000000ffff047224 */ /* 0x000fe200078e00ff */
[----:B------:R-:W-:Y:S01]  /*2ef0*/  UMOV UR6, 0x400 ;  /* 0x0000040000067882 */ /* 0x000fe20000000000 */
[----:B------:R-:W-:Y:S01]  /*2f00*/  UMOV UR5, URZ ;  /* 0x000000ff00057c82 */ /* 0x000fe20008000000 */
[----:B------:R-:W-:-:S12]  /*2f10*/  ULEA UR6, UR61, UR6, 0x18 ;  /* 0x000000063d067291 */ /* 0x000fd8000f8ec0ff */
.L_x_54:
[----:B------:R-:W-:Y:S02]  /*2f20*/  LEA R0, R3, UR6, 0x3 ;  /* 0x0000000603007c11 */ /* 0x000fe4000f8e18ff */
[----:B------:R-:W-:-:S03]  /*2f30*/  SHF.L.U32 R9, R4, 0x1f, RZ ;  /* 0x0000001f04097819 */ /* 0x000fc600000006ff */
[----:B------:R-:W-:Y:S01]  /*2f40*/  VIADD R8, R0, 0xd0 ;  /* 0x000000d000087836 */ /* 0x000fe20000000000 */
[----:B------:R-:W1:Y:S02]  /*2f50*/  SYNCS.PHASECHK.TRANS64.TRYWAIT P0, [R0+URZ+0xc0], R9 ;  /* 0x0000c009000075a7 */ /* 0x000e6400080011ff */
[----:B-1----:R-:W-:Y:S05]  /*2f60*/  @!P0 BRA `(.L_x_51) ;  /* 0x00000078003c8947 */ /* 0x002fea0003800000 */
.L_x_158:
[----:B------:R-:W-:Y:S01]  /*2f70*/  ULEA UR4, UR5, UR6, 0x3 ;  /* 0x0000000605047291 */ /* 0x000fe2000f8e18ff */
[----:B------:R-:W-:Y:S01]  /*2f80*/  PRMT R8, RZ, 0x654, R8 ;  /* 0x00000654ff087816 */ /* 0x000fe20000000008 */
[----:B-1----:R-:W-:Y:S01]  /*2f90*/  @!P2 IMAD.MOV.U32 R9, RZ, RZ, 0x10 ;  /* 0x00000010ff09a424 */ /* 0x002fe200078e00ff */
[----:B------:R-:W-:Y:S01]  /*2fa0*/  SHF.L.U32 R11, R12, 0x1f, RZ ;  /* 0x0000001f0c0b7819 */ /* 0x000fe200000006ff */
[----:B------:R-:W-:Y:S01]  /*2fb0*/  UIADD3 UR7, UPT, UPT, UR4, 0x80, URZ ;  /* 0x0000008004077890 */ /* 0x000fe2000fffe0ff */
[----:B------:R1:W-:Y:S05]  /*2fc0*/  SYNCS.ARRIVE.TRANS64.RED.A1T0 RZ, [R8+URZ], RZ ;  /* 0x000000ff08ff79a7 */ /* 0x0003ea00081004ff */
[----:B------:R-:W-:Y:S01]  /*2fd0*/  IMAD.U32 R0, RZ, RZ, UR7 ;  /* 0x00000007ff007e24 */ /* 0x000fe2000f8e00ff */
[----:B------:R-:W2:Y:S04]  /*2fe0*/  SYNCS.PHASECHK.TRANS64.TRYWAIT P0, [UR4+0x90], R11 ;  /* 0x0000900bff0075a7 */ /* 0x000ea80008001104 */
[----:B------:R-:W-:Y:S01]  /*2ff0*/  PRMT R13, R5, 0x654, R0 ;  /* 0x00000654050d7816 */ /* 0x000fe20000000000 */
[----:B-12---:R-:W-:Y:S06]  /*3000*/  @!P0 BRA `(.L_x_52) ;  /* 0x0000007800288947 */ /* 0x006fec0003800000 */
.L_x_160:
[----:B------:R-:W-:Y:S01]  /*3010*/  ULEA UR8, UR5, UR6, 0x4 ;  /* 0x0000000605087291 */ /* 0x000fe2000f8e20ff */
[----:B------:R-:W-:Y:S01]  /*3020*/  SEL R2, R13, R2, !P2 ;  /* 0x000000020d027207 */ /* 0x000fe20005000000 */
[----:B------:R-:W-:Y:S01]  /*3030*/  UIADD3 UR9, UPT, UPT, UR4, 0x80, URZ ;  /* 0x0000008004097890 */ /* 0x000fe2000fffe0ff */
[----:B-1----:R-:W-:Y:S01]  /*3040*/  LEA R0, R7, UR6, 0x3 ;  /* 0x0000000607007c11 */ /* 0x002fe2000f8e18ff */
[----:B------:R-:W-:Y:S01]  /*3050*/  UIADD3 UR8, UPT, UPT, UR8, 0xf0, URZ ;  /* 0x000000f008087890 */ /* 0x000fe2000fffe0ff */
[----:B------:R1:W-:Y:S01]  /*3060*/  @!P2 SYNCS.ARRIVE.TRANS64.RED RZ, [R2+URZ], R9 ;  /* 0x0000000902ffa9a7 */ /* 0x0003e200080004ff */
[----:B------:R-:W-:Y:S01]  /*3070*/  UIADD3 UR4, UPT, UPT, UR5, 0x1, URZ ;  /* 0x0000000105047890 */ /* 0x000fe2000fffe0ff */
[----:B------:R-:W-:-:S03]  /*3080*/  VIADD R3, R3, 0x1 ;  /* 0x0000000103037836 */ /* 0x000fc60000000000 */
[----:B------:R-:W-:Y:S02]  /*3090*/  UISETP.NE.AND UP0, UPT, UR4, 0x2, UPT ;  /* 0x000000020400788c */ /* 0x000fe4000bf05270 */
[----:B------:R-:W-:Y:S01]  /*30a0*/  ISETP.NE.AND P0, PT, R3, 0x2, PT ;  /* 0x000000020300780c */ /* 0x000fe20003f05270 */
[----:B------:R-:W-:Y:S06]  /*30b0*/  UGETNEXTWORKID.BROADCAST [UR8], [UR9] ;  /* 0x00000000080073ca */ /* 0x000fec0008000100 */
[----:B------:R-:W-:Y:S02]  /*30c0*/  USEL UR7, URZ, 0x1, UP0 ;  /* 0x00000001ff077887 */ /* 0x000fe40008000000 */
[----:B------:R-:W-:-:S04]  /*30d0*/  USEL UR5, UR4, URZ, UP0 ;  /* 0x000000ff04057287 */ /* 0x000fc80008000000 */
[----:B------:R-:W-:Y:S02]  /*30e0*/  LOP3.LUT R12, R12, UR7, RZ, 0x3c, !PT ;  /* 0x000000070c0c7c12 */ /* 0x000fe4000f8e3cff */
[----:B-1----:R-:W-:-:S04]  /*30f0*/  SHF.L.U32 R9, R6, 0x1f, RZ ;  /* 0x0000001f06097819 */ /* 0x002fc800000006ff */
[----:B------:R-:W1:Y:S02]  /*3100*/  SYNCS.PHASECHK.TRANS64.TRYWAIT P1, [R0+URZ+0x80], R9 ;  /* 0x00008009000075a7 */ /* 0x000e6400080211ff */
[----:B-1----:R-:W-:Y:S05]  /*3110*/  @!P1 BRA `(.L_x_53) ;  /* 0x0000007400fc9947 */ /* 0x002fea0003800000 */
.L_x_161:
[C---:B------:R-:W-:Y:S01]  /*3120*/  LEA R8, R7.reuse, UR6, 0x4 ;  /* 0x0000000607087c11 */ /* 0x040fe2000f8e20ff */
[----:B------:R-:W-:Y:S01]  /*3130*/  VIADD R7, R7, 0x1 ;  /* 0x0000000107077836 */ /* 0x000fe20000000000 */
[----:B------:R-:W-:Y:S01]  /*3140*/  SEL R3, R3, RZ, P0 ;  /* 0x000000ff03037207 */ /* 0x000fe20000000000 */
[----:B-1----:R-:W-:-:S03]  /*3150*/  VIADD R0, R0, 0x90 ;  /* 0x0000009000007836 */ /* 0x002fc60000000000 */
[----:B------:R-:W1:Y:S01]  /*3160*/  LDS.128 R8, [R8+0xf0] ;  /* 0x0000f00008087984 */ /* 0x000e620000000c00 */
[C---:B------:R-:W-:Y:S02]  /*3170*/  ISETP.NE.AND P1, PT, R7.reuse, 0x2, PT ;  /* 0x000000020700780c */ /* 0x040fe40003f25270 */
[----:B------:R-:W-:Y:S01]  /*3180*/  PRMT R0, RZ, 0x654, R0 ;  /* 0x00000654ff007816 */ /* 0x000fe20000000000 */
[----:B------:R-:W-:Y:S01]  /*3190*/  @!PT LDS RZ, [RZ] ;  /* 0x00000000fffff984 */ /* 0x000fe20000000800 */
[----:B------:R-:W-:Y:S01]  /*31a0*/  @!PT LDS RZ, [RZ] ;  /* 0x00000000fffff984 */ /* 0x000fe20000000800 */
[----:B------:R-:W-:Y:S01]  /*31b0*/  @!PT LDS RZ, [RZ] ;  /* 0x00000000fffff984 */ /* 0x000fe20000000800 */
[----:B------:R-:W-:Y:S01]  /*31c0*/  @!PT LDS RZ, [RZ] ;  /* 0x00000000fffff984 */ /* 0x000fe20000000800 */
[----:B------:R2:W-:Y:S06]  /*31d0*/  MEMBAR.ALL.CTA ;  /* 0x0000000000007992 */ /* 0x0005ec0000008000 */
[----:B--2---:R-:W2:Y:S01]  /*31e0*/  FENCE.VIEW.ASYNC.S ;  /* 0x00000000000073c6 */ /* 0x004ea20000000000 */
[----:B------:R-:W-:Y:S01]  /*31f0*/  SEL R7, R7, RZ, P1 ;  /* 0x000000ff07077207 */ /* 0x000fe20000800000 */
[----:B--2---:R2:W-:Y:S01]  /*3200*/  SYNCS.ARRIVE.TRANS64.RED.A1T0 RZ, [R0+URZ], RZ ;  /* 0x000000ff00ff79a7 */ /* 0x0045e200081004ff */
[----:B-1----:R-:W-:-:S02]  /*3210*/  LOP3.LUT P3, RZ, R10, 0x1, RZ, 0xc0, !PT ;  /* 0x000000010aff7812 */ /* 0x002fc4000786c0ff */
[----:B------:R-:W-:Y:S02]  /*3220*/  SEL R9, RZ, 0x1, P0 ;  /* 0x00000001ff097807 */ /* 0x000fe40000000000 */
[----:B------:R-:W-:Y:S02]  /*3230*/  SEL R11, RZ, 0x1, P1 ;  /* 0x00000001ff0b7807 */ /* 0x000fe40000800000 */
[----:B------:R-:W-:Y:S02]  /*3240*/  LOP3.LUT R4, R4, R9, RZ, 0x3c, !PT ;  /* 0x0000000904047212 */ /* 0x000fe400078e3cff */
[----:B------:R-:W-:-:S05]  /*3250*/  LOP3.LUT R6, R6, R11, RZ, 0x3c, !PT ;  /* 0x0000000b06067212 */ /* 0x000fca00078e3cff */
[----:B--2---:R-:W-:Y:S05]  /*3260*/  @P3 BRA `(.L_x_54) ;  /* 0xfffffffc002c3947 */ /* 0x004fea000383ffff */
[----:B------:R-:W-:Y:S01]  /*3270*/  ULEA UR4, UR5, UR6, 0x3 ;  /* 0x0000000605047291 */ /* 0x000fe2000f8e18ff */
[----:B------:R-:W-:-:S08]  /*3280*/  SHF.L.U32 R3, R12, 0x1f, RZ ;  /* 0x0000001f0c037819 */ /* 0x000fd000000006ff */
[----:B------:R-:W1:Y:S02]  /*3290*/  SYNCS.PHASECHK.TRANS64 P0, [UR4+0x90], R3 ;  /* 0x00009003ff0075a7 */ /* 0x000e640008001004 */
[----:B-1----:R-:W-:Y:S05]  /*32a0*/  @P0 BRA `(.L_x_55) ;  /* 0x0000000000080947 */ /* 0x002fea0003800000 */
[----:B------:R-:W1:Y:S02]  /*32b0*/  SYNCS.PHASECHK.TRANS64.TRYWAIT P0, [UR4+0x90], R3 ;  /* 0x00009003ff0075a7 */ /* 0x000e640008001104 */
[----:B-1----:R-:W-:Y:S05]  /*32c0*/  @!P0 BRA `(.L_x_56) ;  /* 0x0000007400a48947 */ /* 0x002fea0003800000 */
.L_x_55:
[----:B------:R-:W-:-:S04]  /*32d0*/  UIADD3 UR7, UPT, UPT, UR5, 0x1, URZ ;  /* 0x0000000105077890 */ /* 0x000fc8000fffe0ff */
[----:B------:R-:W-:-:S04]  /*32e0*/  UISETP.NE.AND UP0, UPT, UR7, 0x2, UPT ;  /* 0x000000020700788c */ /* 0x000fc8000bf05270 */
[----:B------:R-:W-:Y:S02]  /*32f0*/  USEL UR8, URZ, 0x1, UP0 ;  /* 0x00000001ff087887 */ /* 0x000fe40008000000 */
[----:B------:R-:W-:-:S04]  /*3300*/  USEL UR7, UR7, URZ, UP0 ;  /* 0x000000ff07077287 */ /* 0x000fc80008000000 */
[----:B------:R-:W-:Y:S01]  /*3310*/  ULEA UR7, UR7, UR6, 0x3 ;  /* 0x0000000607077291 */ /* 0x000fe2000f8e18ff */
[----:B-1----:R-:W-:-:S04]  /*3320*/  LOP3.LUT R3, R12, UR8, RZ, 0x3c, !PT ;  /* 0x000000080c037c12 */ /* 0x002fc8000f8e3cff */
[----:B------:R-:W-:-:S04]  /*3330*/  SHF.L.U32 R0, R3, 0x1f, RZ ;  /* 0x0000001f03007819 */ /* 0x000fc800000006ff */
[----:B------:R-:W1:Y:S02]  /*3340*/  SYNCS.PHASECHK.TRANS64 P0, [UR7+0x90], R0 ;  /* 0x00009000ff0075a7 */ /* 0x000e640008001007 */
[----:B-1----:R-:W-:Y:S05]  /*3350*/  @P0 EXIT ;  /* 0x000000000000094d */ /* 0x002fea0003800000 */
[----:B------:R-:W-:Y:S02]  /*3360*/  SHF.L.U32 R3, R3, 0x1f, RZ ;  /* 0x0000001f03037819 */ /* 0x000fe400000006ff */
[----:B------:R-:W-:-:S07]  /*3370*/  MOV R0, UR7 ;  /* 0x0000000700007c02 */ /* 0x000fce0008000f00 */
.L_x_57:
[----:B-1----:R1:W2:Y:S02]  /*3380*/  SYNCS.PHASECHK.TRANS64.TRYWAIT P0, [R0+URZ+0x90], R3 ;  /* 0x00009003000075a7 */ /* 0x0022a400080011ff */
[----:B--2---:R-:W-:Y:S05]  /*3390*/  @!P0 NANOSLEEP.SYNCS 0x989680 ;  /* 0x009896800000895d */ /* 0x004fea0003900000 */
[----:B------:R-:W2:Y:S02]  /*33a0*/  @!P0 SYNCS.PHASECHK.TRANS64 P0, [R0+URZ+0x90], R3 ;  /* 0x00009003000085a7 */ /* 0x000ea400080010ff */
[----:B--2---:R-:W-:Y:S05]  /*33b0*/  @P0 EXIT ;  /* 0x000000000000094d */ /* 0x004fea0003800000 */
[----:B------:R-:W-:Y:S05]  /*33c0*/  BRA `(.L_x_57) ;  /* 0xfffffffc00ec7947 */ /* 0x000fea000383ffff */
.L_x_50:
[----:B------:R-:W-:Y:S05]  /*33d0*/  BRA.U UP5, `(.L_x_58) ;  /* 0x0000001905e07547 */ /* 0x000fea000b800000 */
[----:B------:R-:W-:Y:S01]  /*33e0*/  UMOV UR4, 0x40 ;  /* 0x0000004000047882 */ /* 0x000fe20000000000 */
[----:B------:R-:W-:Y:S01]  /*33f0*/  NOP ;  /* 0x0000000000007918 */ /* 0x000fe20000000000 */
[----:B------:R-:W-:Y:S01]  /*3400*/  ULEA UR5, UR61, UR4, 0x18 ;  /* 0x000000043d057291 */ /* 0x000fe2000f8ec0ff */
[----:B------:R-:W-:Y:S02]  /*3410*/  UMOV UR6, 0x400 ;  /* 0x0000040000067882 */ /* 0x000fe40000000000 */
[----:B------:R-:W-:-:S06]  /*3420*/  ULEA UR6, UR61, UR6, 0x18 ;  /* 0x000000063d067291 */ /* 0x000fcc000f8ec0ff */
[----:B------:R-:W1:Y:S02]  /*3430*/  LDS.U8 R5, [UR5+0x1c] ;  /* 0x00001c05ff057984 */ /* 0x000e640008000000 */
[----:B-1----:R-:W-:-:S13]  /*3440*/  ISETP.NE.AND P0, PT, R5, RZ, PT ;  /* 0x000000ff0500720c */ /* 0x002fda0003f05270 */
[----:B------:R-:W-:Y:S05]  /*3450*/  @P0 BRA `(.L_x_59) ;  /* 0x0000000400180947 */ /* 0x000fea0003800000 */
[----:B------:R-:W-:Y:S01]  /*3460*/  R2UR UR4, R2 ;  /* 0x00000000020472ca */ /* 0x000fe200000e0000 */
[----:B------:R-:W-:-:S12]  /*3470*/  UIADD3 UR7, UPT, UPT, UR5, 0x8, URZ ;  /* 0x0000000805077890 */ /* 0x000fd8000fffe0ff */
[----:B------:R-:W-:-:S09]  /*3480*/  UISETP.NE.U32.AND UP1, UPT, UR4, 0x1, UPT ;  /* 0x000000010400788c */ /* 0x000fd2000bf25070 */
[----:B------:R-:W-:Y:S05]  /*3490*/  BRA.U !UP1, `(.L_x_60) ;  /* 0x0000000109a47547 */ /* 0x000fea000b800000 */
[----:B------:R-:W-:Y:S01]  /*34a0*/  ELECT P0, URZ, PT ;  /* 0x0000000000ff782f */ /* 0x000fe20003800000 */
[----:B------:R-:W-:-:S12]  /*34b0*/  BSSY B0, `(.L_x_60) ;  /* 0x0000027000007945 */ /* 0x000fd80003800000 */
[----:B------:R-:W-:Y:S05]  /*34c0*/  @!P0 BRA `(.L_x_61) ;  /* 0x0000000000948947 */ /* 0x000fea0003800000 */
[----:B------:R-:W-:-:S05]  /*34d0*/  UMOV UR4, 0x10 ;  /* 0x0000001000047882 */ /* 0x000fca0000000000 */
[----:B------:R-:W-:Y:S04]  /*34e0*/  DEPBAR.LE SB1, 0x36 ;  /* 0x00009d800000791a */ /* 0x000fe80000000000 */
[----:B------:R-:W1:Y:S02]  /*34f0*/  UTCATOMSWS.2CTA.FIND_AND_SET.ALIGN UP0, UR4, UR4 ;  /* 0x00000004000475e3 */ /* 0x000e640008200800 */
[----:B-1----:R-:W-:Y:S01]  /*3500*/  MOV R12, UR4 ;  /* 0x00000004000c7c02 */ /* 0x002fe20008000f00 */
[----:B------:R-:W-:Y:S06]  /*3510*/  BRA.U UP0, `(.L_x_62) ;  /* 0x0000000100187547 */ /* 0x000fec000b800000 */
.L_x_63:
[----:B------:R-:W-:Y:S05]  /*3520*/  NANOSLEEP 0x64 ;  /* 0x000000640000795d */ /* 0x000fea0003800000 */
[----:B------:R-:W-:-:S05]  /*3530*/  UMOV UR4, 0x10 ;  /* 0x0000001000047882 */ /* 0x000fca0000000000 */
[----:B------:R-:W-:Y:S04]  /*3540*/  DEPBAR.LE SB1, 0x36 ;  /* 0x00009d800000791a */ /* 0x000fe80000000000 */
[----:B------:R-:W1:Y:S02]  /*3550*/  UTCATOMSWS.2CTA.FIND_AND_SET.ALIGN UP0, UR4, UR4 ;  /* 0x00000004000475e3 */ /* 0x000e640008200800 */
[----:B-1----:R-:W-:Y:S01]  /*3560*/  MOV R12, UR4 ;  /* 0x00000004000c7c02 */ /* 0x002fe20008000f00 */
[----:B------:R-:W-:Y:S05]  /*3570*/  BRA.U !UP0, `(.L_x_63) ;  /* 0xfffffffd08e87547 */ /* 0x000fea000b83ffff */
.L_x_62:
[----:B------:R-:W1:Y:S01]  /*3580*/  LDS R8, [UR5+0x10] ;  /* 0x00001005ff087984 */ /* 0x000e620008000800 */
[----:B------:R-:W-:Y:S01]  /*3590*/  R2UR UR4, R0 ;  /* 0x00000000000472ca */ /* 0x000fe200000e0000 */
[----:B------:R-:W-:-:S04]  /*35a0*/  IMAD.U32 R5, RZ, RZ, UR6 ;  /* 0x00000006ff057e24 */ /* 0x000fc8000f8e00ff */
[----:B------:R-:W-:-:S08]  /*35b0*/  VIADD R5, R5, 0x110 ;  /* 0x0000011005057836 */ /* 0x000fd00000000000 */
[----:B------:R-:W-:Y:S02]  /*35c0*/  MOV R6, UR4 ;  /* 0x0000000400067c02 */ /* 0x000fe40008000f00 */
[----:B-1----:R-:W-:-:S04]  /*35d0*/  SHF.L.U32 R8, R8, 0x1f, RZ ;  /* 0x0000001f08087819 */ /* 0x002fc800000006ff */
[----:B------:R-:W1:Y:S02]  /*35e0*/  SYNCS.PHASECHK.TRANS64.TRYWAIT P0, [UR5+0x8], R8 ;  /* 0x00000808ff0075a7 */ /* 0x000e640008001105 */
[----:B-1----:R-:W-:Y:S05]  /*35f0*/  @P0 BRA `(.L_x_64) ;  /* 0x0000000000080947 */ /* 0x002fea0003800000 */
[----:B------:R-:W1:Y:S02]  /*3600*/  SYNCS.PHASECHK.TRANS64.TRYWAIT P0, [UR5+0x8], R8 ;  /* 0x00000808ff0075a7 */ /* 0x000e640008001105 */
[----:B-1----:R-:W-:Y:S05]  /*3610*/  @!P0 BRA `(.L_x_65) ;  /* 0x0000007000e88947 */ /* 0x002fea0003800000 */
.L_x_64:
[----:B------:R-:W-:Y:S01]  /*3620*/  R2UR UR4, R0 ;  /* 0x00000000000472ca */ /* 0x000fe200000e0000 */
[----:B------:R-:W-:Y:S01]  /*3630*/  IMAD.MOV.U32 R9, RZ, RZ, 0xffff ;  /* 0x0000ffffff097424 */ /* 0x000fe200078e00ff */
[----:B------:R-:W-:Y:S01]  /*3640*/  PRMT R6, R6, 0x654, R5 ;  /* 0x0000065406067816 */ /* 0x000fe20000000005 */
[----:B------:R-:W-:Y:S02]  /*3650*/  HFMA2 R5, -RZ, RZ, 0, 5.9604644775390625e-08 ;  /* 0x00000001ff057431 */ /* 0x000fe400000001ff */
[----:B-1----:R-:W-:Y:S02]  /*3660*/  IMAD.MOV.U32 R8, RZ, RZ, 0x4 ;  /* 0x00000004ff087424 */ /* 0x002fe400078e00ff */
[----:B------:R-:W-:Y:S01]  /*3670*/  IMAD.SHL.U32 R11, R12, 0x20, RZ ;  /* 0x000000200c0b7824 */ /* 0x000fe200078e00ff */
[----:B------:R-:W-:-:S05]  /*3680*/  SHF.L.U32 R10, R9, R12, RZ ;  /* 0x0000000c090a7219 */ /* 0x000fca00000006ff */
[----:B------:R-:W-:Y:S01]  /*3690*/  UPRMT UR4, UR4, 0x654, UR7 ;  /* 0x0000065404047896 */ /* 0x000fe20008000007 */
[----:B------:R-:W-:-:S05]  /*36a0*/  SHF.L.U32 R9, R5, R12, RZ ;  /* 0x0000000c05097219 */ /* 0x000fca00000006ff */
[----:B------:R-:W-:-:S03]  /*36b0*/  MOV R7, UR4 ;  /* 0x0000000400077c02 */ /* 0x000fc60008000f00 */
[----:B------:R1:W-:Y:S01]  /*36c0*/  SYNCS.ARRIVE.TRANS64.RED RZ, [UR4], R8 ;  /* 0x00000008ffff79a7 */ /* 0x0003e20008000404 */
[----:B------:R1:W-:Y:S04]  /*36d0*/  STS [UR6+0x110], R11 ;  /* 0x0001100bff007988 */ /* 0x0003e80008000806 */
[----:B------:R1:W-:Y:S04]  /*36e0*/  STAS [R6.64], R12 ;  /* 0x0000000c06007dbd */ /* 0x0003e8000c0008ff */
[----:B------:R1:W-:Y:S04]  /*36f0*/  ATOMS.OR RZ, [UR5+0x14], R10 ;  /* 0x0000140affff798c */ /* 0x0003e8000b000005 */
[----:B------:R1:W-:Y:S04]  /*3700*/  ATOMS.OR RZ, [UR5+0x18], R9 ;  /* 0x00001809ffff798c */ /* 0x0003e8000b000005 */
[----:B------:R1:W-:Y:S02]  /*3710*/  ATOMS.XOR RZ, [UR5+0x10], R5 ;  /* 0x00001005ffff798c */ /* 0x0003e4000b800005 */
.L_x_61:
[----:B------:R-:W-:Y:S05]  /*3720*/  BSYNC B0 ;  /* 0x0000000000007941 */ /* 0x000fea0003800000 */
.L_x_60:
[----:B------:R-:W-:Y:S05]  /*3730*/  BRA.U UP1, `(.L_x_66) ;  /* 0x0000000101707547 */ /* 0x000fea000b800000 */
[----:B------:R-:W-:-:S03]  /*3740*/  UMOV UR4, 0xffffffff ;  /* 0xffffffff00047882 */ /* 0x000fc60000000000 */
[----:B------:R-:W-:Y:S05]  /*3750*/  BRA.DIV UR4, `(.L_x_67) ;  /* 0x0000007204b07947 */ /* 0x000fea000b800000 */
[----:B------:R-:W-:-:S13]  /*3760*/  ELECT P0, URZ, PT ;  /* 0x0000000000ff782f */ /* 0x000fda0003800000 */
.L_x_165:
[----:B------:R-:W-:Y:S05]  /*3770*/  @!P0 BRA `(.L_x_66) ;  /* 0x0000000000608947 */ /* 0x000fea0003800000 */
[----:B-1----:R-:W1:Y:S02]  /*3780*/  LDS R6, [UR5+0x10] ;  /* 0x00001005ff067984 */ /* 0x002e640008000800 */
[----:B-1----:R-:W-:-:S04]  /*3790*/  SHF.L.U32 R6, R6, 0x1f, RZ ;  /* 0x0000001f06067819 */ /* 0x002fc800000006ff */
[----:B------:R-:W1:Y:S02]  /*37a0*/  SYNCS.PHASECHK.TRANS64.TRYWAIT P0, [UR5+0x8], R6 ;  /* 0x00000806ff0075a7 */ /* 0x000e640008001105 */
[----:B-1----:R-:W-:Y:S05]  /*37b0*/  @P0 BRA `(.L_x_68) ;  /* 0x0000000000080947 */ /* 0x002fea0003800000 */
[----:B------:R-:W1:Y:S02]  /*37c0*/  SYNCS.PHASECHK.TRANS64.TRYWAIT P0, [UR5+0x8], R6 ;  /* 0x00000806ff0075a7 */ /* 0x000e640008001105 */
[----:B-1----:R-:W-:Y:S05]  /*37d0*/  @!P0 BRA `(.L_x_69) ;  /* 0x0000007000b48947 */ /* 0x002fea0003800000 */
.L_x_68:
[----:B------:R-:W2:Y:S01]  /*37e0*/  LDS R8, [UR6+0x110] ;  /* 0x00011006ff087984 */ /* 0x000ea20008000800 */
[----:B------:R-:W-:Y:S01]  /*37f0*/  R2UR UR4, R0 ;  /* 0x00000000000472ca */ /* 0x000fe200000e0000 */
[----:B-1----:R-:W-:Y:S02]  /*3800*/  IMAD.MOV.U32 R6, RZ, RZ, 0xffff ;  /* 0x0000ffffff067424 */ /* 0x002fe400078e00ff */
[----:B------:R-:W-:-:S10]  /*3810*/  IMAD.MOV.U32 R5, RZ, RZ, 0x1 ;  /* 0x00000001ff057424 */ /* 0x000fd400078e00ff */
[----:B------:R-:W-:Y:S01]  /*3820*/  UPRMT UR4, UR4, 0x654, UR7 ;  /* 0x0000065404047896 */ /* 0x000fe20008000007 */
[----:B--2---:R-:W-:Y:S01]  /*3830*/  IMAD.SHL.U32 R7, R8, 0x20, RZ ;  /* 0x0000002008077824 */ /* 0x004fe200078e00ff */
[-C--:B------:R-:W-:Y:S02]  /*3840*/  SHF.L.U32 R6, R6, R8.reuse, RZ ;  /* 0x0000000806067219 */ /* 0x080fe400000006ff */
[----:B------:R-:W-:Y:S02]  /*3850*/  SHF.L.U32 R8, R5, R8, RZ ;  /* 0x0000000805087219 */ /* 0x000fe400000006ff */
[----:B------:R2:W-:Y:S04]  /*3860*/  STS [UR6+0x110], R7 ;  /* 0x00011007ff007988 */ /* 0x0005e80008000806 */
[----:B------:R2:W-:Y:S04]  /*3870*/  ATOMS.OR RZ, [UR5+0x14], R6 ;  /* 0x00001406ffff798c */ /* 0x0005e8000b000005 */
[----:B------:R2:W-:Y:S01]  /*3880*/  ATOMS.OR RZ, [UR5+0x18], R8 ;  /* 0x00001808ffff798c */ /* 0x0005e2000b000005 */
[----:B------:R-:W-:Y:S03]  /*3890*/  SYNCS.ARRIVE.TRANS64.RED.A1T0 RZ, [UR4], RZ ;  /* 0x000000ffffff79a7 */ /* 0x000fe60008100404 */
[----:B------:R2:W-:Y:S01]  /*38a0*/  ATOMS.XOR RZ, [UR5+0x10], R5 ;  /* 0x00001005ffff798c */ /* 0x0005e2000b800005 */
[----:B------:R-:W-:Y:S05]  /*38b0*/  BRA `(.L_x_66) ;  /* 0x0000000000107947 */ /* 0x000fea0003800000 */
.L_x_59:
[----:B------:R-:W-:Y:S02]  /*38c0*/  MOV R5, 0xffffffff ;  /* 0xffffffff00057802 */ /* 0x000fe40000000f00 */
[----:B------:R-:W-:-:S03]  /*38d0*/  MOV R6, 0x3900 ;  /* 0x0000390000067802 */ /* 0x000fc60000000f00 */
[----:B------:R1:W-:Y:S04]  /*38e0*/  STS [UR6+0x110], R5 ;  /* 0x00011005ff007988 */ /* 0x0003e80008000806 */
[----:B-1---5:R-:W-:Y:S05]  /*38f0*/  CALL.REL.NOINC `($__internal_1_$__cuda_sm10x_tcgen05_guardrail_trap_phase_invalid_during_alloc) ;  /* 0x0000007800587944 */ /* 0x022fea0003c00000 */
.L_x_66:
[----:B------:R-:W-:Y:S05]  /*3900*/  WARPSYNC.ALL ;  /* 0x0000000000007948 */ /* 0x000fea0003800000 */
[----:B------:R-:W3:Y:S01]  /*3910*/  S2UR UR4, SR_CgaCtaId ;  /* 0x00000000000479c3 */ /* 0x000ee20000008800 */
[----:B------:R-:W-:Y:S01]  /*3920*/  UMOV UR49, 0x400 ;  /* 0x0000040000317882 */ /* 0x000fe20000000000 */
[----:B------:R-:W-:-:S06]  /*3930*/  NOP ;  /* 0x0000000000007918 */ /* 0x000fcc0000000000 */
[----:B------:R-:W-:Y:S06]  /*3940*/  BAR.ARV 0x6, 0xa0 ;  /* 0x0182800000007b1d */ /* 0x000fec0000002000 */
[----:B------:R-:W4:Y:S01]  /*3950*/  LDCU UR7, c[0x0][0x38c] ;  /* 0x00007180ff0777ac */ /* 0x000f220008000800 */
[----:B------:R-:W-:Y:S01]  /*3960*/  R2UR UR5, R2 ;  /* 0x00000000020572ca */ /* 0x000fe200000e0000 */
[----:B-1----:R-:W-:Y:S01]  /*3970*/  HFMA2 R11, -RZ, RZ, 0, 5.9604644775390625e-08 ;  /* 0x00000001ff0b7431 */ /* 0x002fe200000001ff */
[----:B------:R-:W-:Y:S02]  /*3980*/  LOP3.LUT R4, R4, 0xffff, RZ, 0xc0, !PT ;  /* 0x0000ffff04047812 */ /* 0x000fe400078ec0ff */
[----:B--2---:R-:W-:-:S02]  /*3990*/  CS2R R8, SRZ ;  /* 0x0000000000087805 */ /* 0x004fc4000001ff00 */
[----:B------:R-:W-:Y:S01]  /*39a0*/  LOP3.LUT R3, R3, 0xffff, RZ, 0xc0, !PT ;  /* 0x0000ffff03037812 */ /* 0x000fe200078ec0ff */
[----:B------:R-:W-:Y:S01]  /*39b0*/  UMOV UR47, URZ ;  /* 0x000000ff002f7c82 */ /* 0x000fe20008000000 */
[----:B------:R-:W-:Y:S01]  /*39c0*/  MOV R10, RZ ;  /* 0x000000ff000a7202 */ /* 0x000fe20000000f00 */
[----:B------:R-:W-:Y:S01]  /*39d0*/  UMOV UR46, URZ ;  /* 0x000000ff002e7c82 */ /* 0x000fe20008000000 */
[----:B------:R-:W-:Y:S01]  /*39e0*/  UMOV UR58, URZ ;  /* 0x000000ff003a7c82 */ /* 0x000fe20008000000 */
[----:B---3--:R-:W-:Y:S01]  /*39f0*/  ULEA UR49, UR4, UR49, 0x18 ;  /* 0x0000003104317291 */ /* 0x008fe2000f8ec0ff */
[----:B------:R-:W-:Y:S02]  /*3a00*/  UMOV UR56, URZ ;  /* 0x000000ff00387c82 */ /* 0x000fe40008000000 */
[----:B------:R-:W-:Y:S01]  /*3a10*/  UMOV UR4, URZ ;  /* 0x000000ff00047c82 */ /* 0x000fe20008000000 */
[----:B------:R-:W-:Y:S01]  /*3a20*/  UISETP.NE.AND UP2, UPT, UR5, URZ, UPT ;  /* 0x000000ff0500728c */ /* 0x000fe2000bf45270 */
[----:B------:R-:W-:Y:S01]  /*3a30*/  IMAD.U32 R19, RZ, RZ, UR4 ;  /* 0x00000004ff137e24 */ /* 0x000fe2000f8e00ff */
[----:B------:R-:W-:-:S02]  /*3a40*/  UIADD3 UR6, UPT, UPT, UR49, 0x8400, URZ ;  /* 0x0000840031067890 */ /* 0x000fc4000fffe0ff */
[----:B----4-:R-:W-:Y:S01]  /*3a50*/  UIADD3 UR7, UPT, UPT, UR7, 0xff, URZ ;  /* 0x000000ff07077890 */ /* 0x010fe2000fffe0ff */
[----:B------:R-:W1:Y:S01]  /*3a60*/  LDS R5, [UR49+0x110] ;  /* 0x00011031ff057984 */ /* 0x000e620008000800 */
[----:B------:R-:W-:Y:S02]  /*3a70*/  UIADD3 UR5, UPT, UPT, UR49, 0x20400, URZ ;  /* 0x0002040031057890 */ /* 0x000fe4000fffe0ff */
[----:B------:R-:W-:Y:S02]  /*3a80*/  USHF.R.S32.HI UR4, URZ, 0x1f, UR7 ;  /* 0x0000001fff047899 */ /* 0x000fe40008011407 */
[----:B------:R-:W-:Y:S02]  /*3a90*/  UIADD3 UR10, UPT, UPT, UR49, 0x2d000, URZ ;  /* 0x0002d000310a7890 */ /* 0x000fe4000fffe0ff */
[----:B------:R-:W-:Y:S02]  /*3aa0*/  UIADD3 UR8, UPT, UPT, UR49, 0x2c400, URZ ;  /* 0x0002c40031087890 */ /* 0x000fe4000fffe0ff */
[----:B------:R-:W-:-:S02]  /*3ab0*/  USHF.R.U32.HI UR9, URZ, 0x4, UR6 ;  /* 0x00000004ff097899 */ /* 0x000fc40008011606 */
[----:B------:R-:W-:Y:S02]  /*3ac0*/  ULEA.HI UR7, UR4, UR7, URZ, 0x8 ;  /* 0x0000000704077291 */ /* 0x000fe4000f8f40ff */
[----:B------:R-:W-:Y:S02]  /*3ad0*/  USHF.R.U32.HI UR6, URZ, 0x4, UR5 ;  /* 0x00000004ff067899 */ /* 0x000fe40008011605 */
[----:B------:R-:W-:Y:S02]  /*3ae0*/  USHF.R.U32.HI UR4, URZ, 0x4, UR10 ;  /* 0x00000004ff047899 */ /* 0x000fe4000801160a */
[----:B------:R-:W-:Y:S02]  /*3af0*/  USHF.R.U32.HI UR5, URZ, 0x4, UR8 ;  /* 0x00000004ff057899 */ /* 0x000fe40008011608 */
[----:B------:R-:W-:Y:S02]  /*3b00*/  ULOP3.LUT UR6, UR6, 0x3fff, URZ, 0xc0, !UPT ;  /* 0x00003fff06067892 */ /* 0x000fe4000f8ec0ff */
[----:B------:R-:W-:-:S02]  /*3b10*/  ULOP3.LUT UR9, UR9, 0x3fff, URZ, 0xc0, !UPT ;  /* 0x00003fff09097892 */ /* 0x000fc4000f8ec0ff */
[----:B------:R-:W-:Y:S02]  /*3b20*/  ULOP3.LUT UR4, UR4, 0x3fff, URZ, 0xc0, !UPT ;  /* 0x00003fff04047892 */ /* 0x000fe4000f8ec0ff */
[----:B------:R-:W-:Y:S02]  /*3b30*/  ULOP3.LUT UR5, UR5, 0x3fff, URZ, 0xc0, !UPT ;  /* 0x00003fff05057892 */ /* 0x000fe4000f8ec0ff */
[----:B------:R-:W-:Y:S02]  /*3b40*/  USHF.R.S32.HI UR20, URZ, 0x8, UR7 ;  /* 0x00000008ff147899 */ /* 0x000fe40008011407 */
[----:B------:R-:W-:Y:S02]  /*3b50*/  ULOP3.LUT UR6, UR6, 0x10000, URZ, 0xfc, !UPT ;  /* 0x0001000006067892 */ /* 0x000fe4000f8efcff */
[----:B------:R-:W-:Y:S02]  /*3b60*/  ULOP3.LUT UR7, UR9, 0x10000, URZ, 0xfc, !UPT ;  /* 0x0001000009077892 */ /* 0x000fe4000f8efcff */
[----:B------:R-:W-:Y:S01]  /*3b70*/  ULOP3.LUT UR4, UR4, 0x10000, URZ, 0xfc, !UPT ;  /* 0x0001000004047892 */ /* 0x000fe2000f8efcff */
[----:B------:R-:W-:Y:S01]  /*3b80*/  IMAD.U32 R12, RZ, RZ, UR20 ;  /* 0x00000014ff0c7e24 */ /* 0x000fe2000f8e00ff */
[----:B------:R-:W-:Y:S01]  /*3b90*/  ULOP3.LUT UR5, UR5, 0x10000, URZ, 0xfc, !UPT ;  /* 0x0001000005057892 */ /* 0x000fe2000f8efcff */
[----:B------:R-:W-:Y:S01]  /*3ba0*/  IMAD.U32 R16, RZ, RZ, UR6 ;  /* 0x00000006ff107e24 */ /* 0x000fe2000f8e00ff */
[----:B------:R-:W-:Y:S01]  /*3bb0*/  MOV R15, UR7 ;  /* 0x00000007000f7c02 */ /* 0x000fe20008000f00 */
[----:B------:R-:W-:Y:S01]  /*3bc0*/  UISETP.LT.AND UP0, UPT, UR20, 0x1, UPT ;  /* 0x000000011400788c */ /* 0x000fe2000bf01270 */
[----:B------:R-:W-:Y:S01]  /*3bd0*/  MOV R18, UR4 ;  /* 0x0000000400127c02 */ /* 0x000fe20008000f00 */
[----:B------:R-:W-:Y:S01]  /*3be0*/  UMOV UR54, URZ ;  /* 0x000000ff00367c82 */ /* 0x000fe20008000000 */
[----:B-1----:R-:W-:Y:S01]  /*3bf0*/  R2UR UR45, R5 ;  /* 0x00000000052d72ca */ /* 0x002fe200000e0000 */
[----:B------:R-:W-:Y:S01]  /*3c00*/  IMAD.U32 R17, RZ, RZ, UR5 ;  /* 0x00000005ff117e24 */ /* 0x000fe2000f8e00ff */
[----:B------:R-:W-:Y:S01]  /*3c10*/  USEL UR20, UR20, 0x1, !UP0 ;  /* 0x0000000114147887 */ /* 0x000fe2000c000000 */
[----:B------:R-:W-:-:S05]  /*3c20*/  UMOV UR52, URZ ;  /* 0x000000ff00347c82 */ /* 0x000fca0008000000 */
[----:B------:R-:W-:-:S05]  /*3c30*/  IMAD.U32 R24, RZ, RZ, UR20 ;  /* 0x00000014ff187e24 */ /* 0x000fca000f8e00ff */
[----:B------:R-:W-:Y:S02]  /*3c40*/  UIADD3 UR16, UPT, UPT, UR45, 0x40000100, URZ ;  /* 0x400001002d107890 */ /* 0x000fe4000fffe0ff */
[----:B------:R-:W-:Y:S02]  /*3c50*/  UIADD3 UR76, UPT, UPT, UR45, -0x7fffff00, URZ ;  /* 0x800001002d4c7890 */ /* 0x000fe4000fffe0ff */
[----:B------:R-:W-:Y:S02]  /*3c60*/  USHF.R.U32.HI UR10, URZ, 0x11, UR16 ;  /* 0x00000011ff0a7899 */ /* 0x000fe40008011610 */
[----:B------:R-:W-:Y:S01]  /*3c70*/  USHF.R.U32.HI UR8, URZ, 0x11, UR76 ;  /* 0x00000011ff087899 */ /* 0x000fe2000801164c */
[----:B------:R-:W-:Y:S01]  /*3c80*/  IMAD.U32 R21, RZ, RZ, UR16 ;  /* 0x00000010ff157e24 */ /* 0x000fe2000f8e00ff */
[----:B------:R-:W-:Y:S02]  /*3c90*/  ULOP3.LUT UR10, UR10, 0x6000, URZ, 0xc0, !UPT ;  /* 0x000060000a0a7892 */ /* 0x000fe4000f8ec0ff */
[----:B------:R-:W-:-:S02]  /*3ca0*/  ULOP3.LUT UR8, UR8, 0x6000, URZ, 0xc0, !UPT ;  /* 0x0000600008087892 */ /* 0x000fc4000f8ec0ff */
[----:B------:R-:W-:Y:S02]  /*3cb0*/  UIADD3 UR12, UPT, UPT, UR45, 0x100, URZ ;  /* 0x000001002d0c7890 */ /* 0x000fe4000fffe0ff */
[----:B------:R-:W-:Y:S02]  /*3cc0*/  UIADD3 UR14, UPT, UPT, UR45, 0x104, URZ ;  /* 0x000001042d0e7890 */ /* 0x000fe4000fffe0ff */
[----:B------:R-:W-:Y:S02]  /*3cd0*/  UIADD3 UR15, UPT, UPT, UR45, 0x40000108, URZ ;  /* 0x400001082d0f7890 */ /* 0x000fe4000fffe0ff */
[----:B------:R-:W-:Y:S01]  /*3ce0*/  UIADD3 UR74, UPT, UPT, UR45, -0x3fffff00, URZ ;  /* 0xc00001002d4a7890 */ /* 0x000fe2000fffe0ff */
[----:B------:R-:W-:Y:S01]  /*3cf0*/  MOV R26, UR12 ;  /* 0x0000000c001a7c02 */ /* 0x000fe20008000f00 */
[----:B------:R-:W-:Y:S01]  /*3d00*/  UIADD3 UR13, UPT, UPT, UR45, 0x10c, URZ ;  /* 0x0000010c2d0d7890 */ /* 0x000fe2000fffe0ff */
[----:B------:R-:W-:Y:S01]  /*3d10*/  IMAD.U32 R23, RZ, RZ, UR14 ;  /* 0x0000000eff177e24 */ /* 0x000fe2000f8e00ff */
[----:B------:R-:W-:Y:S01]  /*3d20*/  UIADD3 UR77, UPT, UPT, UR45, -0x7ffffef8, URZ ;  /* 0x800001082d4d7890 */ /* 0x000fe2000fffe0ff */
[----:B------:R-:W-:Y:S01]  /*3d30*/  MOV R20, UR15 ;  /* 0x0000000f00147c02 */ /* 0x000fe20008000f00 */
[----:B------:R-:W-:-:S02]  /*3d40*/  UIADD3 UR75, UPT, UPT, UR45, -0x3ffffef8, URZ ;  /* 0xc00001082d4b7890 */ /* 0x000fc4000fffe0ff */
[----:B------:R-:W-:Y:S01]  /*3d50*/  ULOP3.LUT UR64, UR10, 0x10a0, URZ, 0xfc, !UPT ;  /* 0x000010a00a407892 */ /* 0x000fe2000f8efcff */
[----:B------:R-:W-:Y:S01]  /*3d60*/  R2UR UR10, R4 ;  /* 0x00000000040a72ca */ /* 0x000fe200000e0000 */
[----:B------:R-:W-:Y:S01]  /*3d70*/  ULOP3.LUT UR62, UR8, 0x10a0, URZ, 0xfc, !UPT ;  /* 0x000010a0083e7892 */ /* 0x000fe2000f8efcff */
[----:B------:R-:W-:Y:S01]  /*3d80*/  R2UR UR8, R3 ;  /* 0x00000000030872ca */ /* 0x000fe200000e0000 */
[----:B------:R-:W-:Y:S01]  /*3d90*/  UIADD3 UR11, UPT, UPT, UR45, 0x108, URZ ;  /* 0x000001082d0b7890 */ /* 0x000fe2000fffe0ff */
[----:B------:R-:W-:Y:S01]  /*3da0*/  IMAD.U32 R22, RZ, RZ, UR13 ;  /* 0x0000000dff167e24 */ /* 0x000fe2000f8e00ff */
[----:B------:R-:W-:Y:S02]  /*3db0*/  UIADD3 UR72, UPT, UPT, UR45, 0x40000104, URZ ;  /* 0x400001042d487890 */ /* 0x000fe4000fffe0ff */
[----:B------:R-:W-:Y:S02]  /*3dc0*/  UIADD3 UR70, UPT, UPT, UR45, -0x7ffffefc, URZ ;  /* 0x800001042d467890 */ /* 0x000fe4000fffe0ff */
[----:B------:R-:W-:Y:S01]  /*3dd0*/  UIADD3 UR68, UPT, UPT, UR45, -0x3ffffefc, URZ ;  /* 0xc00001042d447890 */ /* 0x000fe2000fffe0ff */
[----:B------:R-:W-:Y:S01]  /*3de0*/  IMAD.U32 R25, RZ, RZ, UR11 ;  /* 0x0000000bff197e24 */ /* 0x000fe2000f8e00ff */
[----:B------:R-:W-:-:S02]  /*3df0*/  USHF.R.U32.HI UR12, URZ, 0x11, UR12 ;  /* 0x00000011ff0c7899 */ /* 0x000fc4000801160c */
[----:B------:R-:W-:Y:S01]  /*3e00*/  USHF.R.U32.HI UR6, URZ, 0x11, UR74 ;  /* 0x00000011ff067899 */ /* 0x000fe2000801164a */
[----:B------:R-:W-:Y:S01]  /*3e10*/  IMAD.U32 R14, RZ, RZ, UR10 ;  /* 0x0000000aff0e7e24 */ /* 0x000fe2000f8e00ff */
[----:B------:R-:W-:Y:S01]  /*3e20*/  USHF.R.U32.HI UR7, URZ, 0x1a, UR77 ;  /* 0x0000001aff077899 */ /* 0x000fe2000801164d */
[----:B------:R-:W-:Y:S01]  /*3e30*/  IMAD.U32 R13, RZ, RZ, UR8 ;  /* 0x00000008ff0d7e24 */ /* 0x000fe2000f8e00ff */
[----:B------:R-:W-:Y:S02]  /*3e40*/  USHF.R.U32.HI UR4, URZ, 0x11, UR14 ;  /* 0x00000011ff047899 */ /* 0x000fe4000801160e */
[----:B------:R-:W-:Y:S02]  /*3e50*/  USHF.R.U32.HI UR9, URZ, 0x1a, UR15 ;  /* 0x0000001aff097899 */ /* 0x000fe4000801160f */
[----:B------:R-:W-:Y:S02]  /*3e60*/  USHF.R.U32.HI UR5, URZ, 0x1a, UR75 ;  /* 0x0000001aff057899 */ /* 0x000fe4000801164b */
[----:B------:R-:W-:-:S02]  /*3e70*/  USHF.R.U32.HI UR14, URZ, 0x1a, UR13 ;  /* 0x0000001aff0e7899 */ /* 0x000fc4000801160d */
[----:B------:R-:W-:Y:S02]  /*3e80*/  UIADD3 UR73, UPT, UPT, UR45, 0x4000010c, URZ ;  /* 0x4000010c2d497890 */ /* 0x000fe4000fffe0ff */
[----:B------:R-:W-:Y:S02]  /*3e90*/  UIADD3 UR71, UPT, UPT, UR45, -0x7ffffef4, URZ ;  /* 0x8000010c2d477890 */ /* 0x000fe4000fffe0ff */
[----:B------:R-:W-:Y:S02]  /*3ea0*/  UIADD3 UR69, UPT, UPT, UR45, -0x3ffffef4, URZ ;  /* 0xc000010c2d457890 */ /* 0x000fe4000fffe0ff */
[----:B------:R-:W-:Y:S02]  /*3eb0*/  USHF.R.U32.HI UR13, URZ, 0x11, UR72 ;  /* 0x00000011ff0d7899 */ /* 0x000fe40008011648 */
[----:B------:R-:W-:Y:S02]  /*3ec0*/  USHF.R.U32.HI UR15, URZ, 0x11, UR70 ;  /* 0x00000011ff0f7899 */ /* 0x000fe40008011646 */
[----:B------:R-:W-:-:S02]  /*3ed0*/  USHF.R.U32.HI UR17, URZ, 0x11, UR68 ;  /* 0x00000011ff117899 */ /* 0x000fc40008011644 */
[----:B------:R-:W-:Y:S02]  /*3ee0*/  ULOP3.LUT UR12, UR12, 0x6000, URZ, 0xc0, !UPT ;  /* 0x000060000c0c7892 */ /* 0x000fe4000f8ec0ff */
[----:B------:R-:W-:Y:S02]  /*3ef0*/  ULOP3.LUT UR60, UR6, 0x6000, URZ, 0xc0, !UPT ;  /* 0x00006000063c7892 */ /* 0x000fe4000f8ec0ff */
[----:B------:R-:W-:Y:S02]  /*3f00*/  ULOP3.LUT UR63, UR7, 0x30, URZ, 0xc0, !UPT ;  /* 0x00000030073f7892 */ /* 0x000fe4000f8ec0ff */
[----:B------:R-:W-:Y:S02]  /*3f10*/  USHF.R.U32.HI UR11, URZ, 0x1a, UR11 ;  /* 0x0000001aff0b7899 */ /* 0x000fe4000801160b */
[----:B------:R-:W-:Y:S02]  /*3f20*/  ULOP3.LUT UR61, UR5, 0x30, URZ, 0xc0, !UPT ;  /* 0x00000030053d7892 */ /* 0x000fe4000f8ec0ff */
[----:B------:R-:W-:-:S02]  /*3f30*/  ULOP3.LUT UR7, UR4, 0x6000, URZ, 0xc0, !UPT ;  /* 0x0000600004077892 */ /* 0x000fc4000f8ec0ff */
[----:B------:R-:W-:Y:S02]  /*3f40*/  USHF.R.U32.HI UR16, URZ, 0x1a, UR73 ;  /* 0x0000001aff107899 */ /* 0x000fe40008011649 */
[----:B------:R-:W-:Y:S02]  /*3f50*/  USHF.R.U32.HI UR18, URZ, 0x1a, UR71 ;  /* 0x0000001aff127899 */ /* 0x000fe40008011647 */
[----:B------:R-:W-:Y:S02]  /*3f60*/  USHF.R.U32.HI UR19, URZ, 0x1a, UR69 ;  /* 0x0000001aff137899 */ /* 0x000fe40008011645 */
[----:B------:R-:W-:Y:S02]  /*3f70*/  ULOP3.LUT UR6, UR13, 0x6000, URZ, 0xc0, !UPT ;  /* 0x000060000d067892 */ /* 0x000fe4000f8ec0ff */
[----:B------:R-:W-:Y:S02]  /*3f80*/  ULOP3.LUT UR5, UR15, 0x6000, URZ, 0xc0, !UPT ;  /* 0x000060000f057892 */ /* 0x000fe4000f8ec0ff */
[----:B------:R-:W-:-:S02]  /*3f90*/  ULOP3.LUT UR4, UR17, 0x6000, URZ, 0xc0, !UPT ;  /* 0x0000600011047892 */ /* 0x000fc4000f8ec0ff */
[----:B------:R-:W-:Y:S02]  /*3fa0*/  ULOP3.LUT UR66, UR12, 0x10a0, URZ, 0xfc, !UPT ;  /* 0x000010a00c427892 */ /* 0x000fe4000f8efcff */
[----:B------:R-:W-:Y:S02]  /*3fb0*/  ULOP3.LUT UR60, UR60, 0x10a0, URZ, 0xfc, !UPT ;  /* 0x000010a03c3c7892 */ /* 0x000fe4000f8efcff */
[----:B------:R-:W-:Y:S02]  /*3fc0*/  ULOP3.LUT UR11, UR11, 0x30, URZ, 0xc0, !UPT ;  /* 0x000000300b0b7892 */ /* 0x000fe4000f8ec0ff */
        /* <DEDUP_REMOVED lines=9> */
[----:B------:R-:W-:Y:S02]  /*4060*/  UPRMT UR67, UR11, 0x5410, UR66 ;  /* 0x000054100b437896 */ /* 0x000fe40008000042 */
[----:B------:R-:W-:Y:S02]  /*4070*/  UPRMT UR65, UR9, 0x5410, UR64 ;  /* 0x0000541009417896 */ /* 0x000fe40008000040 */
[----:B------:R-:W-:Y:S02]  /*4080*/  UPRMT UR63, UR63, 0x5410, UR62 ;  /* 0x000054103f3f7896 */ /* 0x000fe4000800003e */
[----:B------:R-:W-:Y:S02]  /*4090*/  UPRMT UR61, UR61, 0x5410, UR60 ;  /* 0x000054103d3d7896 */ /* 0x000fe4000800003c */
[----:B------:R-:W-:Y:S02]  /*40a0*/  UPRMT UR59, UR14, 0x5410, UR7 ;  /* 0x000054100e3b7896 */ /* 0x000fe40008000007 */
[----:B------:R-:W-:-:S02]  /*40b0*/  UPRMT UR57, UR16, 0x5410, UR6 ;  /* 0x0000541010397896 */ /* 0x000fc40008000006 */
[----:B------:R-:W-:Y:S02]  /*40c0*/  UPRMT UR55, UR18, 0x5410, UR5 ;  /* 0x0000541012377896 */ /* 0x000fe40008000005 */
[----:B------:R-:W-:Y:S01]  /*40d0*/  UPRMT UR53, UR19, 0x5410, UR4 ;  /* 0x0000541013357896 */ /* 0x000fe20008000004 */
[----:B------:R-:W-:Y:S01]  /*40e0*/  UMOV UR66, URZ ;  /* 0x000000ff00427c82 */ /* 0x000fe20008000000 */
[----:B------:R-:W-:Y:S01]  /*40f0*/  UMOV UR64, URZ ;  /* 0x000000ff00407c82 */ /* 0x000fe20008000000 */
[----:B------:R-:W-:Y:S01]  /*4100*/  UMOV UR62, URZ ;  /* 0x000000ff003e7c82 */ /* 0x000fe20008000000 */
[----:B------:R-:W-:-:S08]  /*4110*/  UMOV UR60, URZ ;  /* 0x000000ff003c7c82 */ /* 0x000fd00008000000 */
.L_x_77:
[C---:B------:R-:W-:Y:S02]  /*4120*/  LEA R3, R10.reuse, UR49, 0x3 ;  /* 0x000000310a037c11 */ /* 0x040fe4000f8e18ff */
[----:B------:R-:W-:Y:S02]  /*4130*/  SHF.L.U32 R4, R9, 0x1f, RZ ;  /* 0x0000001f09047819 */ /* 0x000fe400000006ff */
[----:B------:R-:W-:Y:S02]  /*4140*/  LEA R5, R10, UR49, 0x4 ;  /* 0x000000310a057c11 */ /* 0x000fe4000f8e20ff */
[----:B------:R-:W1:Y:S02]  /*4150*/  SYNCS.PHASECHK.TRANS64.TRYWAIT P0, [R3+URZ+0x80], R4 ;  /* 0x00008004030075a7 */ /* 0x000e6400080011ff */
[----:B-1--4-:R-:W-:Y:S05]  /*4160*/  @!P0 BRA `(.L_x_70) ;  /* 0x0000006800688947 */ /* 0x012fea0003800000 */
.L_x_166:
[----:B-1----:R-:W1:Y:S01]  /*4170*/  LDS.128 R4, [R5+0xf0] ;  /* 0x0000f00005047984 */ /* 0x002e620000000c00 */
[----:B------:R-:W-:Y:S02]  /*4180*/  VIADD R3, R3, 0x90 ;  /* 0x0000009003037836 */ /* 0x000fe40000000000 */
[----:B------:R-:W-:Y:S01]  /*4190*/  VIADD R10, R10, 0x1 ;  /* 0x000000010a0a7836 */ /* 0x000fe20000000000 */
[----:B------:R-:W-:Y:S01]  /*41a0*/  @!PT LDS RZ, [RZ] ;  /* 0x00000000fffff984 */ /* 0x000fe20000000800 */
[----:B------:R-:W-:Y:S01]  /*41b0*/  @!PT LDS RZ, [RZ] ;  /* 0x00000000fffff984 */ /* 0x000fe20000000800 */
[----:B------:R-:W-:Y:S01]  /*41c0*/  @!PT LDS RZ, [RZ] ;  /* 0x00000000fffff984 */ /* 0x000fe20000000800 */
[----:B------:R-:W-:Y:S01]  /*41d0*/  @!PT LDS RZ, [RZ] ;  /* 0x00000000fffff984 */ /* 0x000fe20000000800 */
[----:B------:R2:W-:Y:S06]  /*41e0*/  MEMBAR.ALL.CTA ;  /* 0x0000000000007992 */ /* 0x0005ec0000008000 */
[----:B--2---:R-:W2:Y:S01]  /*41f0*/  FENCE.VIEW.ASYNC.S ;  /* 0x00000000000073c6 */ /* 0x004ea20000000000 */
[----:B------:R-:W-:-:S04]  /*4200*/  PRMT R3, RZ, 0x654, R3 ;  /* 0x00000654ff037816 */ /* 0x000fc80000000003 */
[----:B--2---:R2:W-:Y:S01]  /*4210*/  SYNCS.ARRIVE.TRANS64.RED.A1T0 RZ, [R3+URZ], RZ ;  /* 0x000000ff03ff79a7 */ /* 0x0045e200081004ff */
[----:B-1----:R-:W-:Y:S01]  /*4220*/  LOP3.LUT P1, RZ, R6, 0x1, RZ, 0xc0, !PT ;  /* 0x0000000106ff7812 */ /* 0x002fe2000782c0ff */
[----:B--2---:R-:W-:-:S12]  /*4230*/  BRA.U UP2, `(.L_x_71) ;  /* 0x0000000502cc7547 */ /* 0x004fd8000b800000 */
[----:B------:R-:W1:Y:S01]  /*4240*/  LDCU UR4, c[0x0][0x38c] ;  /* 0x00007180ff0477ac */ /* 0x000e620008000800 */
[----:B------:R-:W-:Y:S02]  /*4250*/  R2UR UR5, R19 ;  /* 0x00000000130572ca */ /* 0x000fe400000e0000 */
[----:B------:R-:W-:Y:S02]  /*4260*/  PLOP3.LUT P2, PT, PT, PT, PT, 0x80, 0x8 ;  /* 0x000000000008781c */ /* 0x000fe40003f4f070 */
[----:B------:R-:W-:-:S09]  /*4270*/  SHF.L.U32 R4, R11, 0x1f, RZ ;  /* 0x0000001f0b047819 */ /* 0x000fd200000006ff */
[----:B------:R-:W-:Y:S02]  /*4280*/  ULEA UR6, UR5, UR49, 0x3 ;  /* 0x0000003105067291 */ /* 0x000fe4000f8e18ff */
[----:B------:R-:W-:Y:S02]  /*4290*/  ULEA UR44, UR5, UR45, 0x7 ;  /* 0x0000002d052c7291 */ /* 0x000fe4000f8e38ff */
[----:B-1----:R-:W-:Y:S02]  /*42a0*/  UISETP.GE.AND UP0, UPT, UR4, 0x1, UPT ;  /* 0x000000010400788c */ /* 0x002fe4000bf06270 */
[----:B------:R-:W-:-:S04]  /*42b0*/  IMAD.U32 R5, RZ, RZ, UR6 ;  /* 0x00000006ff057e24 */ /* 0x000fc8000f8e00ff */
[----:B------:R-:W-:-:S05]  /*42c0*/  PLOP3.LUT P0, PT, PT, PT, UP0, 0x80, 0x8 ;  /* 0x000000000008781c */ /* 0x000fca0003f0f008 */
[----:B------:R-:W-:-:S08]  /*42d0*/  @UP0 ULEA UR4, UR47, UR49, 0x3 ;  /* 0x000000312f040291 */ /* 0x000fd0000f8e18ff */
[----:B------:R-:W-:-:S04]  /*42e0*/  @P0 SHF.L.U32 R3, R8, 0x1f, RZ ;  /* 0x0000001f08030819 */ /* 0x000fc800000006ff */
[----:B------:R1:W2:Y:S01]  /*42f0*/  @P0 SYNCS.PHASECHK.TRANS64.TRYWAIT P2, [UR4], R3 ;  /* 0x00000003ff0005a7 */ /* 0x0002a20008041104 */
[----:B------:R-:W3:Y:S02]  /*4300*/  SYNCS.PHASECHK.TRANS64.TRYWAIT P0, [UR6+0xb0], R4 ;  /* 0x0000b004ff0075a7 */ /* 0x000ee40008001106 */
[----:B-123--:R-:W-:Y:S05]  /*4310*/  @!P0 BRA `(.L_x_72) ;  /* 0x0000006800108947 */ /* 0x00efea0003800000 */
.L_x_168:
[----:B------:R-:W-:Y:S01]  /*4320*/  UMOV UR51, UR46 ;  /* 0x0000002e00337c82 */ /* 0x000fe20008000000 */
[----:B------:R-:W-:Y:S05]  /*4330*/  BRA.U !UP0, `(.L_x_73) ;  /* 0x0000000508747547 */ /* 0x000fea000b800000 */
[----:B------:R-:W-:Y:S01]  /*4340*/  R2UR UR4, R24 ;  /* 0x00000000180472ca */ /* 0x000fe200000e0000 */
[----:B------:R-:W-:Y:S01]  /*4350*/  UMOV UR10, URZ ;  /* 0x000000ff000a7c82 */ /* 0x000fe20008000000 */
[----:B------:R-:W-:Y:S01]  /*4360*/  R2UR UR48, R12 ;  /* 0x000000000c3072ca */ /* 0x000fe200000e0000 */
[----:B------:R-:W-:-:S10]  /*4370*/  UMOV UR5, UR47 ;  /* 0x0000002f00057c82 */ /* 0x000fd40008000000 */
[----:B------:R-:W-:-:S12]  /*4380*/  UIADD3 UR51, UPT, UPT, UR4, UR46, URZ ;  /* 0x0000002e04337290 */ /* 0x000fd8000fffe0ff */
.L_x_76:
[----:B------:R-:W-:Y:S01]  /*4390*/  ULEA UR7, UR5, UR49, 0x3 ;  /* 0x0000003105077291 */ /* 0x000fe2000f8e18ff */
[----:B----4-:R-:W-:Y:S11]  /*43a0*/  @P2 BRA `(.L_x_74) ;  /* 0x00000000000c2947 */ /* 0x010ff60003800000 */
[----:B-1----:R-:W-:Y:S04]  /*43b0*/  SHF.L.U32 R4, R8, 0x1f, RZ ;  /* 0x0000001f08047819 */ /* 0x002fe800000006ff */
[----:B------:R-:W1:Y:S02]  /*43c0*/  SYNCS.PHASECHK.TRANS64.TRYWAIT P0, [UR7], R4 ;  /* 0x00000004ff0075a7 */ /* 0x000e640008001107 */
[----:B-1----:R-:W-:Y:S05]  /*43d0*/  @!P0 BRA `(.L_x_75) ;  /* 0x0000006400fc8947 */ /* 0x002fea0003800000 */
.L_x_74:
[----:B------:R-:W-:Y:S01]  /*43e0*/  UISETP.NE.AND UP0, UPT, UR48, 0x1, UPT ;  /* 0x000000013000788c */ /* 0x000fe2000bf05270 */
[----:B------:R-:W-:Y:S01]  /*43f0*/  PLOP3.LUT P2, PT, PT, PT, PT, 0x80, 0x8 ;  /* 0x000000000008781c */ /* 0x000fe20003f4f070 */
[----:B------:R-:W-:Y:S01]  /*4400*/  UIADD3 UR4, UPT, UPT, UR5, 0x1, URZ ;  /* 0x0000000105047890 */ /* 0x000fe2000fffe0ff */
[----:B------:R-:W-:Y:S01]  /*4410*/  R2UR UR12, R17 ;  /* 0x00000000110c72ca */ /* 0x000fe200000e0000 */
[----:B------:R-:W-:Y:S01]  /*4420*/  UIADD3 UR50, UPT, UPT, UR7, 0x18, URZ ;  /* 0x0000001807327890 */ /* 0x000fe2000fffe0ff */
[----:B------:R-:W-:Y:S01]  /*4430*/  R2UR UR14, R18 ;  /* 0x00000000120e72ca */ /* 0x000fe200000e0000 */
[----:B------:R-:W-:Y:S01]  /*4440*/  UISETP.NE.AND UP1, UPT, UR4, 0x3, UPT ;  /* 0x000000030400788c */ /* 0x000fe2000bf25270 */
[----:B------:R-:W-:Y:S01]  /*4450*/  PLOP3.LUT P0, PT, PT, PT, UP0, 0x80, 0x8 ;  /* 0x000000000008781c */ /* 0x000fe20003f0f008 */
[----:B------:R-:W-:Y:S01]  /*4460*/  UIADD3 UR46, UPT, UPT, UR46, 0x1, URZ ;  /* 0x000000012e2e7890 */ /* 0x000fe2000fffe0ff */
[----:B------:R-:W-:Y:S01]  /*4470*/  R2UR UR16, R16 ;  /* 0x00000000101072ca */ /* 0x000fe200000e0000 */
[----:B------:R-:W-:Y:S01]  /*4480*/  USEL UR6, URZ, 0x1, UP1 ;  /* 0x00000001ff067887 */ /* 0x000fe20008800000 */
[----:B------:R-:W-:Y:S01]  /*4490*/  R2UR UR8, R15 ;  /* 0x000000000f0872ca */ /* 0x000fe200000e0000 */
[----:B------:R-:W-:Y:S02]  /*44a0*/  USEL UR47, UR4, URZ, UP1 ;  /* 0x000000ff042f7287 */ /* 0x000fe40008800000 */
[----:B------:R-:W-:Y:S02]  /*44b0*/  UIADD3 UR48, UPT, UPT, UR48, -0x1, URZ ;  /* 0xffffffff30307890 */ /* 0x000fe4000fffe0ff */
[----:B------:R-:W-:Y:S01]  /*44c0*/  @UP0 ULEA UR4, UR47, UR49, 0x3 ;  /* 0x000000312f040291 */ /* 0x000fe2000f8e18ff */
[----:B------:R-:W-:Y:S01]  /*44d0*/  LOP3.LUT R8, R8, UR6, RZ, 0x3c, !PT ;  /* 0x0000000608087c12 */ /* 0x000fe2000f8e3cff */
[----:B------:R-:W-:Y:S02]  /*44e0*/  ULEA UR12, UR5, UR12, 0x6 ;  /* 0x0000000c050c7291 */ /* 0x000fe4000f8e30ff */
[----:B------:R-:W-:Y:S01]  /*44f0*/  ULEA UR14, UR5, UR14, 0x6 ;  /* 0x0000000e050e7291 */ /* 0x000fe2000f8e30ff */
[----:B-1----:R-:W-:Y:S01]  /*4500*/  @P0 SHF.L.U32 R3, R8, 0x1f, RZ ;  /* 0x0000001f08030819 */ /* 0x002fe200000006ff */
[----:B------:R-:W-:Y:S02]  /*4510*/  UISETP.NE.U32.AND UP0, UPT, UR10, URZ, UPT ;  /* 0x000000ff0a00728c */ /* 0x000fe4000bf05070 */
[----:B------:R-:W-:Y:S01]  /*4520*/  UIADD3 UR10, UPT, UPT, UR12, 0x20, URZ ;  /* 0x000000200c0a7890 */ /* 0x000fe2000fffe0ff */
[----:B------:R2:W3:Y:S01]  /*4530*/  @P0 SYNCS.PHASECHK.TRANS64.TRYWAIT P2, [UR4], R3 ;  /* 0x00000003ff0005a7 */ /* 0x0004e20008041104 */
[----:B------:R-:W-:Y:S02]  /*4540*/  UIADD3 UR42, UPT, UPT, UR14, 0x20, URZ ;  /* 0x000000200e2a7890 */ /* 0x000fe4000fffe0ff */
[----:B------:R-:W-:Y:S02]  /*4550*/  ULEA UR6, UR5, UR16, 0xa ;  /* 0x0000001005067291 */ /* 0x000fe4000f8e50ff */
[----:B------:R-:W-:Y:S02]  /*4560*/  ULEA UR4, UR5, UR8, 0xb ;  /* 0x0000000805047291 */ /* 0x000fe4000f8e58ff */
[----:B------:R-:W-:Y:S02]  /*4570*/  UIADD3 UR40, UPT, UPT, UR6, 0x2, URZ ;  /* 0x0000000206287890 */ /* 0x000fe4000fffe0ff */
        /* <DEDUP_REMOVED lines=12> */
[----:B------:R-:W-:Y:S01]  /*4640*/  UIADD3 UR8, UPT, UPT, UR4, 0x406, URZ ;  /* 0x0000040604087890 */ /* 0x000fe2000fffe0ff */
[----:B------:R-:W-:Y:S01]  /*4650*/  UMOV UR13, 0x4008 ;  /* 0x00004008000d7882 */ /* 0x000fe20000000000 */
[----:B------:R-:W-:Y:S01]  /*4660*/  UMOV UR11, 0x4008 ;  /* 0x00004008000b7882 */ /* 0x000fe20000000000 */
[----:B------:R1:W-:Y:S01]  /*4670*/  UTCCP.T.S.2CTA.4x32dp128bit tmem[UR45+0x100], gdesc[UR12] ;  /* 0x0001000c2d0079e7 */ /* 0x0003e20009300000 */
[----:B------:R4:W-:Y:S01]  /*4680*/  UTCCP.T.S.2CTA.4x32dp128bit tmem[UR45+0x104], gdesc[UR10] ;  /* 0x0001040a2d0079e7 */ /* 0x0009e20009300000 */
[----:B------:R-:W-:Y:S01]  /*4690*/  UMOV UR15, 0x4008 ;  /* 0x00004008000f7882 */ /* 0x000fe20000000000 */
[----:B------:R-:W-:Y:S01]  /*46a0*/  UMOV UR43, 0x4008 ;  /* 0x00004008002b7882 */ /* 0x000fe20000000000 */
[----:B------:R2:W-:Y:S01]  /*46b0*/  UTCCP.T.S.2CTA.4x32dp128bit tmem[UR45+0x108], gdesc[UR14] ;  /* 0x0001080e2d0079e7 */ /* 0x0005e20009300000 */
[----:B------:R2:W-:Y:S01]  /*46c0*/  UTCCP.T.S.2CTA.4x32dp128bit tmem[UR45+0x10c], gdesc[UR42] ;  /* 0x00010c2a2d0079e7 */ /* 0x0005e20009300000 */
[----:B------:R-:W-:Y:S01]  /*46d0*/  UMOV UR7, 0x40004040 ;  /* 0x4000404000077882 */ /* 0x000fe20000000000 */
        /* <DEDUP_REMOVED lines=15> */
[----:B-1----:R-:W-:Y:S02]  /*47d0*/  R2UR UR13, R14 ;  /* 0x000000000e0d72ca */ /* 0x002fe400000e0000 */
[----:B----4-:R-:W-:Y:S02]  /*47e0*/  R2UR UR10, R23 ;  /* 0x00000000170a72ca */ /* 0x010fe400000e0000 */
[----:B--2---:R-:W-:Y:S02]  /*47f0*/  R2UR UR14, R21 ;  /* 0x00000000150e72ca */ /* 0x004fe400000e0000 */
[----:B------:R-:W-:Y:S02]  /*4800*/  R2UR UR42, R26 ;  /* 0x000000001a2a72ca */ /* 0x000fe400000e0000 */
[----:B------:R-:W-:Y:S02]  /*4810*/  R2UR UR43, R25 ;  /* 0x00000000192b72ca */ /* 0x000fe400000e0000 */
[----:B------:R-:W-:Y:S02]  /*4820*/  R2UR UR15, R20 ;  /* 0x00000000140f72ca */ /* 0x000fe400000e0000 */
[----:B------:R-:W-:Y:S09]  /*4830*/  R2UR UR11, R22 ;  /* 0x00000000160b72ca */ /* 0x000ff200000e0000 */
[----:B------:R1:W-:Y:S01]  /*4840*/  UTCQMMA.2CTA gdesc[UR4], gdesc[UR6], tmem[UR44], tmem[UR66], idesc[UR67], tmem[UR42], UP0 ;  /* 0x002a420604007dea */ /* 0x0003e2000820032c */
[----:B------:R-:W-:Y:S01]  /*4850*/  UISETP.NE.AND UP0, UPT, UR46, UR51, UPT ;  /* 0x000000332e00728c */ /* 0x000fe2000bf05270 */
[----:B------:R-:W-:Y:S01]  /*4860*/  UTCQMMA.2CTA gdesc[UR38], gdesc[UR40], tmem[UR44], tmem[UR64], idesc[UR65], tmem[UR14], UPT ;  /* 0x000e402826007dea */ /* 0x000fe2000ba0032c */
[----:B------:R-:W-:Y:S01]  /*4870*/  UTCQMMA.2CTA gdesc[UR34], gdesc[UR36], tmem[UR44], tmem[UR62], idesc[UR63], tmem[UR76], UPT ;  /* 0x004c3e2422007dea */ /* 0x000fe2000ba0032c */
[----:B------:R-:W-:Y:S01]  /*4880*/  UTCQMMA.2CTA gdesc[UR30], gdesc[UR32], tmem[UR44], tmem[UR60], idesc[UR61], tmem[UR74], UPT ;  /* 0x004a3c201e007dea */ /* 0x000fe2000ba0032c */
[----:B------:R2:W-:Y:S01]  /*4890*/  UTCQMMA.2CTA gdesc[UR26], gdesc[UR28], tmem[UR44], tmem[UR58], idesc[UR59], tmem[UR10], UPT ;  /* 0x000a3a1c1a007dea */ /* 0x0005e2000ba0032c */
[----:B------:R4:W-:Y:S01]  /*48a0*/  UTCQMMA.2CTA gdesc[UR22], gdesc[UR24], tmem[UR44], tmem[UR56], idesc[UR57], tmem[UR72], UPT ;  /* 0x0048381816007dea */ /* 0x0009e2000ba0032c */
[----:B------:R4:W-:Y:S01]  /*48b0*/  UTCQMMA.2CTA gdesc[UR18], gdesc[UR20], tmem[UR44], tmem[UR54], idesc[UR55], tmem[UR70], UPT ;  /* 0x0046361412007dea */ /* 0x0009e2000ba0032c */
[----:B------:R4:W-:Y:S01]  /*48c0*/  UTCQMMA.2CTA gdesc[UR8], gdesc[UR16], tmem[UR44], tmem[UR52], idesc[UR53], tmem[UR68], UPT ;  /* 0x0044341008007dea */ /* 0x0009e2000ba0032c */
[----:B------:R4:W-:Y:S01]  /*48d0*/  UTCBAR.2CTA.MULTICAST [UR50], URZ, UR13 ;  /* 0x000000ff320073e9 */ /* 0x0009e2000820080d */
[----:B-1----:R-:W-:Y:S01]  /*48e0*/  UMOV UR5, UR47 ;  /* 0x0000002f00057c82 */ /* 0x002fe20008000000 */
[----:B--2---:R-:W-:Y:S01]  /*48f0*/  UMOV UR10, 0x1 ;  /* 0x00000001000a7882 */ /* 0x004fe20000000000 */
[----:B---3--:R-:W-:Y:S05]  /*4900*/  BRA.U UP0, `(.L_x_76) ;  /* 0xfffffff900a07547 */ /* 0x008fea000b83ffff */
.L_x_73:
[----:B------:R-:W-:Y:S01]  /*4910*/  R2UR UR4, R5 ;  /* 0x00000000050472ca */ /* 0x000fe200000e0000 */
[----:B------:R-:W-:Y:S01]  /*4920*/  UMOV UR46, UR51 ;  /* 0x00000033002e7c82 */ /* 0x000fe20008000000 */
[----:B------:R-:W-:-:S11]  /*4930*/  R2UR UR5, R13 ;  /* 0x000000000d0572ca */ /* 0x000fd600000e0000 */
[----:B------:R-:W-:-:S09]  /*4940*/  UIADD3 UR4, UPT, UPT, UR4, 0xa0, URZ ;  /* 0x000000a004047890 */ /* 0x000fd2000fffe0ff */
[----:B------:R2:W-:Y:S01]  /*4950*/  UTCBAR.2CTA.MULTICAST [UR4], URZ, UR5 ;  /* 0x000000ff040073e9 */ /* 0x0005e20008200805 */
[----:B------:R-:W-:Y:S02]  /*4960*/  NOP ;  /* 0x0000000000007918 */ /* 0x000fe40000000000 */
.L_x_71:
[----:B--2---:R-:W-:Y:S02]  /*4970*/  R2UR UR4, R19 ;  /* 0x00000000130472ca */ /* 0x004fe400000e0000 */
[----:B------:R-:W-:-:S04]  /*4980*/  ISETP.NE.AND P0, PT, R10, 0x2, PT ;  /* 0x000000020a00780c */ /* 0x000fc80003f05270 */
[----:B-1----:R-:W-:Y:S02]  /*4990*/  SEL R4, RZ, 0x1, P0 ;  /* 0x00000001ff047807 */ /* 0x002fe40000000000 */
[----:B------:R-:W-:Y:S02]  /*49a0*/  SEL R10, R10, RZ, P0 ;  /* 0x000000ff0a0a7207 */ /* 0x000fe40000000000 */
[----:B------:R-:W-:-:S03]  /*49b0*/  LOP3.LUT R9, R9, R4, RZ, 0x3c, !PT ;  /* 0x0000000409097212 */ /* 0x000fc600078e3cff */
[----:B------:R-:W-:-:S04]  /*49c0*/  UIADD3 UR4, UPT, UPT, UR4, 0x1, URZ ;  /* 0x0000000104047890 */ /* 0x000fc8000fffe0ff */
[----:B------:R-:W-:-:S04]  /*49d0*/  UISETP.NE.AND UP0, UPT, UR4, 0x2, UPT ;  /* 0x000000020400788c */ /* 0x000fc8000bf05270 */
[----:B------:R-:W-:Y:S02]  /*49e0*/  USEL UR5, URZ, 0x1, UP0 ;  /* 0x00000001ff057887 */ /* 0x000fe40008000000 */
[----:B------:R-:W-:-:S04]  /*49f0*/  USEL UR4, UR4, URZ, UP0 ;  /* 0x000000ff04047287 */ /* 0x000fc80008000000 */
[----:B------:R-:W-:Y:S02]  /*4a00*/  LOP3.LUT R11, R11, UR5, RZ, 0x3c, !PT ;  /* 0x000000050b0b7c12 */ /* 0x000fe4000f8e3cff */
[----:B------:R-:W-:Y:S01]  /*4a10*/  IMAD.U32 R19, RZ, RZ, UR4 ;  /* 0x00000004ff137e24 */ /* 0x000fe2000f8e00ff */
[----:B------:R-:W-:Y:S06]  /*4a20*/  @P1 BRA `(.L_x_77) ;  /* 0xfffffff400bc1947 */ /* 0x000fec000383ffff */
[----:B----4-:R-:W1:Y:S01]  /*4a30*/  S2UR UR8, SR_CgaCtaId ;  /* 0x00000000000879c3 */ /* 0x010e620000008800 */
[----:B------:R-:W-:Y:S02]  /*4a40*/  ELECT P0, URZ, PT ;  /* 0x0000000000ff782f */ /* 0x000fe40003800000 */
[----:B------:R-:W-:Y:S01]  /*4a50*/  R2UR UR5, R2 ;  /* 0x00000000020572ca */ /* 0x000fe200000e0000 */
[----:B------:R-:W-:Y:S01]  /*4a60*/  UMOV UR4, 0x40 ;  /* 0x0000004000047882 */ /* 0x000fe20000000000 */
[----:B------:R-:W-:-:S03]  /*4a70*/  IMAD.MOV.U32 R2, RZ, RZ, 0x1 ;  /* 0x00000001ff027424 */ /* 0x000fc600078e00ff */
[----:B------:R-:W-:Y:S08]  /*4a80*/  UVIRTCOUNT.DEALLOC.SMPOOL 0x80 ;  /* 0x000000800000784c */ /* 0x000ff00000000000 */
[----:B------:R-:W-:Y:S02]  /*4a90*/  UISETP.NE.AND UP0, UPT, UR5, URZ, UPT ;  /* 0x000000ff0500728c */ /* 0x000fe4000bf05270 */
[----:B-1----:R-:W-:-:S09]  /*4aa0*/  ULEA UR8, UR8, UR4, 0x18 ;  /* 0x0000000408087291 */ /* 0x002fd2000f8ec0ff */
[----:B------:R1:W-:Y:S01]  /*4ab0*/  @P0 STS.U8 [UR8+0x1c], R2 ;  /* 0x00001c02ff000988 */ /* 0x0003e20008000008 */
[----:B------:R-:W-:Y:S05]  /*4ac0*/  BRA.U UP0, `(.L_x_78) ;  /* 0x0000000100607547 */ /* 0x000fea000b800000 */
[----:B------:R-:W-:Y:S01]  /*4ad0*/  R2UR UR4, R19 ;  /* 0x00000000130472ca */ /* 0x000fe200000e0000 */
[----:B------:R-:W-:Y:S01]  /*4ae0*/  UIADD3 UR5, UPT, UPT, UR49, 0xb0, URZ ;  /* 0x000000b031057890 */ /* 0x000fe2000fffe0ff */
[----:B------:R-:W-:-:S11]  /*4af0*/  SHF.L.U32 R3, R11, 0x1f, RZ ;  /* 0x0000001f0b037819 */ /* 0x000fd600000006ff */
[----:B------:R-:W-:-:S09]  /*4b00*/  ULEA UR4, UR4, UR5, 0x3 ;  /* 0x0000000504047291 */ /* 0x000fd2000f8e18ff */
[----:B------:R-:W2:Y:S02]  /*4b10*/  SYNCS.PHASECHK.TRANS64.TRYWAIT P0, [UR4], R3 ;  /* 0x00000003ff0075a7 */ /* 0x000ea40008001104 */
[----:B--2---:R-:W-:Y:S05]  /*4b20*/  @!P0 BRA `(.L_x_79) ;  /* 0x0000006000408947 */ /* 0x004fea0003800000 */
.L_x_171:
[----:B------:R-:W-:-:S13]  /*4b30*/  R2UR UR4, R19 ;  /* 0x00000000130472ca */ /* 0x000fda00000e0000 */
[----:B------:R-:W-:-:S04]  /*4b40*/  UIADD3 UR4, UPT, UPT, UR4, 0x1, URZ ;  /* 0x0000000104047890 */ /* 0x000fc8000fffe0ff */
[----:B------:R-:W-:-:S04]  /*4b50*/  UISETP.NE.AND UP1, UPT, UR4, 0x2, UPT ;  /* 0x000000020400788c */ /* 0x000fc8000bf25270 */
[----:B------:R-:W-:Y:S02]  /*4b60*/  USEL UR6, URZ, 0x1, UP1 ;  /* 0x00000001ff067887 */ /* 0x000fe40008800000 */
[----:B------:R-:W-:-:S04]  /*4b70*/  USEL UR4, UR4, URZ, UP1 ;  /* 0x000000ff04047287 */ /* 0x000fc80008800000 */
[----:B------:R-:W-:Y:S01]  /*4b80*/  ULEA UR4, UR4, UR5, 0x3 ;  /* 0x0000000504047291 */ /* 0x000fe2000f8e18ff */
[----:B-1----:R-:W-:-:S04]  /*4b90*/  LOP3.LUT R3, R11, UR6, RZ, 0x3c, !PT ;  /* 0x000000060b037c12 */ /* 0x002fc8000f8e3cff */
[----:B------:R-:W-:Y:S01]  /*4ba0*/  SHF.L.U32 R3, R3, 0x1f, RZ ;  /* 0x0000001f03037819 */ /* 0x000fe200000006ff */
[----:B------:R-:W-:-:S04]  /*4bb0*/  IMAD.U32 R2, RZ, RZ, UR4 ;  /* 0x00000004ff027e24 */ /* 0x000fc8000f8e00ff */
[----:B------:R1:W2:Y:S03]  /*4bc0*/  SYNCS.PHASECHK.TRANS64.TRYWAIT P0, [R2+URZ], R3 ;  /* 0x00000003020075a7 */ /* 0x0002a600080011ff */
[----:B--2---:R-:W-:Y:S05]  /*4bd0*/  @!P0 NANOSLEEP.SYNCS 0x989680 ;  /* 0x009896800000895d */ /* 0x004fea0003900000 */
[----:B------:R-:W2:Y:S02]  /*4be0*/  @!P0 SYNCS.PHASECHK.TRANS64 P0, [R2+URZ], R3 ;  /* 0x00000003020085a7 */ /* 0x000ea400080010ff */
[----:B--2---:R-:W-:Y:S05]  /*4bf0*/  @P0 BRA `(.L_x_80) ;  /* 0x0000000000240947 */ /* 0x004fea0003800000 */
.L_x_81:
[----:B--2---:R2:W3:Y:S02]  /*4c00*/  SYNCS.PHASECHK.TRANS64.TRYWAIT P0, [R2+URZ], R3 ;  /* 0x00000003020075a7 */ /* 0x0044e400080011ff */
[----:B---3--:R-:W-:Y:S05]  /*4c10*/  @!P0 NANOSLEEP.SYNCS 0x989680 ;  /* 0x009896800000895d */ /* 0x008fea0003900000 */
[----:B------:R-:W3:Y:S02]  /*4c20*/  @!P0 SYNCS.PHASECHK.TRANS64 P0, [R2+URZ], R3 ;  /* 0x00000003020085a7 */ /* 0x000ee400080010ff */
[----:B---3--:R-:W-:Y:S05]  /*4c30*/  @!P0 BRA `(.L_x_81) ;  /* 0xfffffffc00f08947 */ /* 0x008fea000383ffff */
[----:B------:R-:W-:Y:S05]  /*4c40*/  BRA `(.L_x_80) ;  /* 0x0000000000107947 */ /* 0x000fea0003800000 */
.L_x_78:
[----:B------:R-:W-:Y:S01]  /*4c50*/  R2UR UR5, R0 ;  /* 0x00000000000572ca */ /* 0x000fe200000e0000 */
[----:B------:R-:W-:-:S12]  /*4c60*/  UIADD3 UR4, UPT, UPT, UR49, 0xe0, URZ ;  /* 0x000000e031047890 */ /* 0x000fd8000fffe0ff */
[----:B------:R-:W-:-:S09]  /*4c70*/  UPRMT UR4, UR5, 0x654, UR4 ;  /* 0x0000065405047896 */ /* 0x000fd20008000004 */
[----:B------:R-:W-:Y:S03]  /*4c80*/  SYNCS.ARRIVE.TRANS64.RED.A1T0 RZ, [UR4], RZ ;  /* 0x000000ffffff79a7 */ /* 0x000fe60008100404 */
.L_x_80:
[----:B-12---:R-:W-:Y:S01]  /*4c90*/  SHF.L.U32 R3, RZ, 0x1f, RZ ;  /* 0x0000001fff037819 */ /* 0x006fe200000006ff */
[----:B------:R-:W-:Y:S01]  /*4ca0*/  UIADD3 UR4, UPT, UPT, UR49, 0xe0, URZ ;  /* 0x000000e031047890 */ /* 0x000fe2000fffe0ff */
[----:B------:R-:W-:Y:S02]  /*4cb0*/  PLOP3.LUT P0, PT, PT, PT, UP0, 0x80, 0x8 ;  /* 0x000000000008781c */ /* 0x000fe40003f0f008 */
[----:B------:R-:W1:Y:S02]  /*4cc0*/  SYNCS.PHASECHK.TRANS64.TRYWAIT P1, [UR49+0xe0], R3 ;  /* 0x0000e003ff0075a7 */ /* 0x000e640008021131 */
[----:B-1----:R-:W-:Y:S09]  /*4cd0*/  @!P1 BRA `(.L_x_82) ;  /* 0x0000005c00ec9947 */ /* 0x002ff20003800000 */
.L_x_173:
[----:B------:R-:W-:Y:S01]  /*4ce0*/  R2UR UR5, R0 ;  /* 0x00000000000572ca */ /* 0x000fe200000e0000 */
[----:B------:R-:W-:-:S12]  /*4cf0*/  UMOV UR6, 0x1 ;  /* 0x0000000100067882 */ /* 0x000fd80000000000 */
[----:B------:R-:W-:-:S03]  /*4d00*/  @!UP0 UPRMT UR4, UR5, 0x654, UR4 ;  /* 0x0000065405048896 */ /* 0x000fc60008000004 */
[----:B------:R-:W-:-:S06]  /*4d10*/  UMOV UR5, 0xffff ;  /* 0x0000ffff00057882 */ /* 0x000fcc0000000000 */
[----:B------:R-:W-:Y:S01]  /*4d20*/  @!P0 SYNCS.ARRIVE.TRANS64.RED.A1T0 RZ, [UR4], RZ ;  /* 0x000000ffffff89a7 */ /* 0x000fe20008100404 */
[----:B------:R-:W-:Y:S01]  /*4d30*/  NOP ;  /* 0x0000000000007918 */ /* 0x000fe20000000000 */
[----:B------:R-:W2:Y:S01]  /*4d40*/  LDS R0, [UR8+0x14] ;  /* 0x00001408ff007984 */ /* 0x000ea20008000800 */
[----:B------:R-:W-:-:S04]  /*4d50*/  ULOP3.LUT UR4, UR45, 0xffff, URZ, 0xc0, !UPT ;  /* 0x0000ffff2d047892 */ /* 0x000fc8000f8ec0ff */
[----:B------:R-:W-:-:S04]  /*4d60*/  USHF.R.U32.HI UR4, URZ, 0x5, UR4 ;  /* 0x00000005ff047899 */ /* 0x000fc80008011604 */
[----:B------:R-:W-:Y:S02]  /*4d70*/  USHF.L.U32 UR5, UR5, UR4, URZ ;  /* 0x0000000405057299 */ /* 0x000fe400080006ff */
[----:B------:R-:W-:-:S04]  /*4d80*/  USHF.L.U32 UR4, UR6, UR4, URZ ;  /* 0x0000000406047299 */ /* 0x000fc800080006ff */
[----:B--2---:R-:W-:-:S04]  /*4d90*/  LOP3.LUT R0, R0, UR5, RZ, 0xc0, !PT ;  /* 0x0000000500007c12 */ /* 0x004fc8000f8ec0ff */
[----:B------:R-:W-:-:S13]  /*4da0*/  ISETP.NE.AND P0, PT, R0, UR5, PT ;  /* 0x0000000500007c0c */ /* 0x000fda000bf05270 */
[----:B------:R-:W-:Y:S05]  /*4db0*/  @P0 BRA `(.L_x_83) ;  /* 0x0000000000580947 */ /* 0x000fea0003800000 */
[----:B------:R-:W2:Y:S02]  /*4dc0*/  LDS R0, [UR8+0x18] ;  /* 0x00001808ff007984 */ /* 0x000ea40008000800 */
[----:B--2---:R-:W-:-:S04]  /*4dd0*/  LOP3.LUT R0, R0, UR4, RZ, 0xc0, !PT ;  /* 0x0000000400007c12 */ /* 0x004fc8000f8ec0ff */
[----:B------:R-:W-:-:S13]  /*4de0*/  ISETP.NE.AND P0, PT, R0, UR4, PT ;  /* 0x0000000400007c0c */ /* 0x000fda000bf05270 */
[----:B------:R-:W-:Y:S05]  /*4df0*/  @P0 BRA `(.L_x_84) ;  /* 0x00000000003c0947 */ /* 0x000fea0003800000 */
[----:B-1----:R-:W1:Y:S01]  /*4e00*/  S2R R2, SR_LANEID ;  /* 0x0000000000027919 */ /* 0x002e620000000000 */
[----:B------:R-:W-:Y:S01]  /*4e10*/  ULOP3.LUT UR5, URZ, UR5, URZ, 0x33, !UPT ;  /* 0x00000005ff057292 */ /* 0x000fe2000f8e33ff */
[----:B------:R-:W-:Y:S01]  /*4e20*/  LOP3.LUT R4, RZ, UR4, RZ, 0x33, !PT ;  /* 0x00000004ff047c12 */ /* 0x000fe2000f8e33ff */
[----:B------:R-:W-:Y:S02]  /*4e30*/  VOTEU.ANY UR4, UPT, PT ;  /* 0x0000000000047886 */ /* 0x000fe400038e0100 */
[----:B------:R-:W-:Y:S01]  /*4e40*/  UFLO.U32 UR4, UR4 ;  /* 0x00000004000472bd */ /* 0x000fe200080e0000 */
[----:B------:R-:W2:Y:S01]  /*4e50*/  REDUX UR6, R4 ;  /* 0x00000000040673c4 */ /* 0x000ea20000000000 */
[----:B------:R-:W-:-:S06]  /*4e60*/  IMAD.U32 R0, RZ, RZ, UR5 ;  /* 0x00000005ff007e24 */ /* 0x000fcc000f8e00ff */
[----:B------:R3:W-:Y:S01]  /*4e70*/  UTCATOMSWS.AND URZ, UR5 ;  /* 0x0000000500ff79e3 */ /* 0x0007e20008000000 */
[----:B------:R-:W4:Y:S01]  /*4e80*/  REDUX UR7, R0 ;  /* 0x00000000000773c4 */ /* 0x000f220000000000 */
[----:B-1----:R-:W-:Y:S01]  /*4e90*/  ISETP.EQ.U32.AND P0, PT, R2, UR4, PT ;  /* 0x0000000402007c0c */ /* 0x002fe2000bf02070 */
[----:B--2---:R-:W-:Y:S01]  /*4ea0*/  IMAD.U32 R2, RZ, RZ, UR6 ;  /* 0x00000006ff027e24 */ /* 0x004fe2000f8e00ff */
[----:B----4-:R-:W-:-:S11]  /*4eb0*/  MOV R3, UR7 ;  /* 0x0000000700037c02 */ /* 0x010fd60008000f00 */
[----:B------:R3:W-:Y:S04]  /*4ec0*/  @P0 ATOMS.AND RZ, [UR8+0x14], R3 ;  /* 0x00001403ffff098c */ /* 0x0007e8000a800008 */
[----:B------:R3:W-:Y:S01]  /*4ed0*/  @P0 ATOMS.AND RZ, [UR8+0x18], R2 ;  /* 0x00001802ffff098c */ /* 0x0007e2000a800008 */
[----:B------:R-:W-:Y:S05]  /*4ee0*/  BRA `(.L_x_85) ;  /* 0x0000000000147947 */ /* 0x000fea0003800000 */
.L_x_84:
[----:B-1----:R-:W-:Y:S02]  /*4ef0*/  MOV R2, 0x4f10 ;  /* 0x00004f1000027802 */ /* 0x002fe40000000f00 */
[----:B-----5:R-:W-:Y:S05]  /*4f00*/  CALL.REL.NOINC `($__internal_0_$__cuda_sm10x_tcgen05_guardrail_trap_col_being_dealloced_not_returned_by_alloc) ;  /* 0x0000006000c87944 */ /* 0x020fea0003c00000 */
[----:B------:R-:W-:Y:S05]  /*4f10*/  BRA `(.L_x_85) ;  /* 0x0000000000087947 */ /* 0x000fea0003800000 */
.L_x_83:
[----:B-1----:R-:W-:Y:S02]  /*4f20*/  MOV R2, 0x4f40 ;  /* 0x00004f4000027802 */ /* 0x002fe40000000f00 */
[----:B-----5:R-:W-:Y:S05]  /*4f30*/  CALL.REL.NOINC `($__internal_2_$__cuda_sm10x_tcgen05_guardrail_trap_unallocated_columns_being_dealloced) ;  /* 0x0000006000d47944 */ /* 0x020fea0003c00000 */
.L_x_85:
[----:B------:R-:W-:Y:S01]  /*4f40*/  NOP ;  /* 0x0000000000007918 */ /* 0x000fe20000000000 */
[----:B---3--:R-:W-:Y:S05]  /*4f50*/  EXIT ;  /* 0x000000000000794d */ /* 0x008fea0003800000 */
.L_x_58:
[----:B------:R-:W-:-:S09]  /*4f60*/  UISETP.NE.OR UP0, UPT, UR20, 0x3, !UP4 ;  /* 0x000000031400788c */ /* 0x000fd2000e705670 */
[----:B------:R-:W-:Y:S05]  /*4f70*/  BRA.U UP0, `(.L_x_86) ;  /* 0x0000001100847547 */ /* 0x000fea000b800000 */
[----:B------:R-:W1:Y:S01]  /*4f80*/  LDCU.64 UR4, c[0x0][0xc88] ;  /* 0x00019100ff0477ac */ /* 0x000e620008000a00 */
[----:B------:R-:W2:Y:S01]  /*4f90*/  LDC.64 R12, c[0x0][0x348] ;  /* 0x0000d200ff0c7b82 */ /* 0x000ea20000000a00 */
[----:B------:R-:W-:Y:S02]  /*4fa0*/  HFMA2 R9, -RZ, RZ, 0, 0 ;  /* 0x00000000ff097431 */ /* 0x000fe400000001ff */
[----:B------:R-:W-:Y:S01]  /*4fb0*/  IMAD.MOV.U32 R11, RZ, RZ, 0x1 ;  /* 0x00000001ff0b7424 */ /* 0x000fe200078e00ff */
[----:B------:R-:W3:Y:S01]  /*4fc0*/  LDCU UR38, c[0x0][0x370] ;  /* 0x00006e00ff2677ac */ /* 0x000ee20008000800 */
[----:B------:R-:W-:Y:S01]  /*4fd0*/  IMAD.MOV.U32 R10, RZ, RZ, RZ ;  /* 0x000000ffff0a7224 */ /* 0x000fe200078e00ff */
[----:B------:R-:W-:Y:S01]  /*4fe0*/  MOV R3, 0x2000 ;  /* 0x0000200000037802 */ /* 0x000fe20000000f00 */
[----:B------:R-:W3:Y:S01]  /*4ff0*/  LDCU.128 UR40, c[0x0][0xf10] ;  /* 0x0001e200ff2877ac */ /* 0x000ee20008000c00 */
[----:B------:R-:W4:Y:S01]  /*5000*/  LDCU UR37, c[0x0][0x374] ;  /* 0x00006e80ff2577ac */ /* 0x000f220008000800 */
[----:B------:R-:W4:Y:S01]  /*5010*/  LDCU.64 UR30, c[0x0][0xc90] ;  /* 0x00019200ff1e77ac */ /* 0x000f220008000a00 */
[----:B------:R-:W4:Y:S01]  /*5020*/  LDCU UR15, c[0x0][0xf0c] ;  /* 0x0001e180ff0f77ac */ /* 0x000f220008000800 */
[----:B-1----:R-:W-:Y:S01]  /*5030*/  UISETP.NE.U32.AND UP0, UPT, UR4, URZ, UPT ;  /* 0x000000ff0400728c */ /* 0x002fe2000bf05070 */
[----:B------:R-:W1:Y:S01]  /*5040*/  LDCU UR48, c[0x0][0xf20] ;  /* 0x0001e400ff3077ac */ /* 0x000e620008000800 */
[----:B------:R-:W1:Y:S01]  /*5050*/  LDCU UR4, c[0x0][0xf30] ;  /* 0x0001e600ff0477ac */ /* 0x000e620008000800 */
[----:B------:R-:W-:Y:S01]  /*5060*/  UMOV UR21, 0x400 ;  /* 0x0000040000157882 */ /* 0x000fe20000000000 */
[----:B---3--:R-:W-:-:S02]  /*5070*/  UIMAD.WIDE.U32 UR6, UR38, UR40, URZ ;  /* 0x00000028260672a5 */ /* 0x008fc4000f8e00ff */
[----:B----4-:R-:W-:Y:S02]  /*5080*/  UIMAD.WIDE.U32 UR8, UR37, UR43, URZ ;  /* 0x0000002b250872a5 */ /* 0x010fe4000f8e00ff */
[----:B------:R-:W-:Y:S02]  /*5090*/  ULEA UR21, UR61, UR21, 0x18 ;  /* 0x000000153d157291 */ /* 0x000fe4000f8ec0ff */
[----:B------:R-:W-:Y:S02]  /*50a0*/  UISETP.NE.U32.AND UP6, UPT, UR30, URZ, UPT ;  /* 0x000000ff1e00728c */ /* 0x000fe4000bfc5070 */
[----:B------:R-:W-:Y:S02]  /*50b0*/  UIADD3 UR44, UPT, UPT, UR21, 0x48, URZ ;  /* 0x00000048152c7890 */ /* 0x000fe4000fffe0ff */
[----:B------:R-:W-:Y:S02]  /*50c0*/  UISETP.NE.AND.EX UP5, UPT, UR5, URZ, UPT, UP0 ;  /* 0x000000ff0500728c */ /* 0x000fe4000bfa5300 */
[----:B------:R-:W-:Y:S01]  /*50d0*/  UISETP.NE.AND UP0, UPT, UR39, 0x1, UPT ;  /* 0x000000012700788c */ /* 0x000fe2000bf05270 */
[----:B------:R-:W-:Y:S01]  /*50e0*/  UMOV UR6, UR7 ;  /* 0x0000000700067c82 */ /* 0x000fe20008000000 */
[----:B------:R-:W-:Y:S01]  /*50f0*/  UMOV UR45, UR9 ;  /* 0x00000009002d7c82 */ /* 0x000fe20008000000 */
[----:B------:R-:W-:-:S02]  /*5100*/  UISETP.NE.AND UP0, UPT, UR15, 0x1, UPT ;  /* 0x000000010f00788c */ /* 0x000fc4000bf05270 */
[----:B------:R-:W-:Y:S02]  /*5110*/  UPLOP3.LUT UP4, UPT, UPT, UPT, UPT, 0x40, 0x4 ;  /* 0x000000000004789c */ /* 0x000fe40003f8e870 */
[----:B------:R-:W-:Y:S01]  /*5120*/  UISETP.GE.AND UP2, UPT, UR39, 0x1, UPT ;  /* 0x000000012700788c */ /* 0x000fe2000bf46270 */
[----:B------:R-:W3:Y:S01]  /*5130*/  LDCU.64 UR22, c[0x0][0xf28] ;  /* 0x0001e500ff1677ac */ /* 0x000ee20008000a00 */
[----:B------:R-:W-:Y:S02]  /*5140*/  UISETP.NE.AND.EX UP6, UPT, UR31, URZ, UPT, UP6 ;  /* 0x000000ff1f00728c */ /* 0x000fe4000bfc5360 */
[----:B------:R-:W-:Y:S02]  /*5150*/  UIADD3 UR33, UPT, UPT, UR21, 0x30, URZ ;  /* 0x0000003015217890 */ /* 0x000fe4000fffe0ff */
[----:B------:R-:W-:Y:S02]  /*5160*/  UIADD3 UR25, UPT, UPT, UR21, 0x38, URZ ;  /* 0x0000003815197890 */ /* 0x000fe4000fffe0ff */
[----:B------:R-:W-:-:S02]  /*5170*/  UIADD3 UR17, UPT, UPT, UR21, 0x40, URZ ;  /* 0x0000004015117890 */ /* 0x000fc4000fffe0ff */
[----:B------:R-:W-:Y:S02]  /*5180*/  UPRMT UR44, UR61, 0x654, UR44 ;  /* 0x000006543d2c7896 */ /* 0x000fe4000800002c */
[----:B------:R-:W-:Y:S02]  /*5190*/  USHF.R.U32.HI UR46, URZ, UR41, UR6 ;  /* 0x00000029ff2e7299 */ /* 0x000fe40008011606 */
[----:B-1----:R-:W-:Y:S02]  /*51a0*/  USHF.R.U32.HI UR45, URZ, UR48, UR45 ;  /* 0x00000030ff2d7299 */ /* 0x002fe4000801162d */
[----:B------:R-:W-:Y:S02]  /*51b0*/  UISETP.NE.AND UP0, UPT, UR42, 0x1, UPT ;  /* 0x000000012a00788c */ /* 0x000fe4000bf05270 */
[----:B--2---:R-:W-:-:S11]  /*51c0*/  UISETP.NE.AND UP3, UPT, UR4, 0x1, UPT ;  /* 0x000000010400788c */ /* 0x004fd6000bf65270 */
.L_x_97:
[C---:B------:R-:W-:Y:S02]  /*51d0*/  LEA R8, R10.reuse, UR21, 0x3 ;  /* 0x000000150a087c11 */ /* 0x040fe4000f8e18ff */
[----:B------:R-:W-:Y:S02]  /*51e0*/  SHF.L.U32 R5, R9, 0x1f, RZ ;  /* 0x0000001f09057819 */ /* 0x000fe400000006ff */
[----:B------:R-:W-:Y:S02]  /*51f0*/  LEA R6, R10, UR21, 0x4 ;  /* 0x000000150a067c11 */ /* 0x000fe4000f8e20ff */
[----:B------:R-:W1:Y:S02]  /*5200*/  SYNCS.PHASECHK.TRANS64.TRYWAIT P0, [R8+URZ+0x80], R5 ;  /* 0x00008005080075a7 */ /* 0x000e6400080011ff */
[----:B-12---:R-:W-:Y:S05]  /*5210*/  @!P0 BRA `(.L_x_87) ;  /* 0x0000005800b48947 */ /* 0x006fea0003800000 */
.L_x_174:
[----:B-1----:R-:W1:Y:S01]  /*5220*/  LDS.128 R4, [R6+0xf0] ;  /* 0x0000f00006047984 */ /* 0x002e620000000c00 */
[----:B------:R-:W-:Y:S01]  /*5230*/  UISETP.GE.AND UP0, UPT, UR39, 0x1, UPT ;  /* 0x000000012700788c */ /* 0x000fe2000bf06270 */
[----:B------:R-:W-:Y:S01]  /*5240*/  @!PT LDS RZ, [RZ] ;  /* 0x00000000fffff984 */ /* 0x000fe20000000800 */
[----:B------:R-:W-:Y:S01]  /*5250*/  @!PT LDS RZ, [RZ] ;  /* 0x00000000fffff984 */ /* 0x000fe20000000800 */
[----:B------:R-:W-:Y:S01]  /*5260*/  @!PT LDS RZ, [RZ] ;  /* 0x00000000fffff984 */ /* 0x000fe20000000800 */
[----:B------:R-:W-:Y:S01]  /*5270*/  @!PT LDS RZ, [RZ] ;  /* 0x00000000fffff984 */ /* 0x000fe20000000800 */
[----:B------:R2:W-:Y:S06]  /*5280*/  MEMBAR.ALL.CTA ;  /* 0x0000000000007992 */ /* 0x0005ec0000008000 */
[----:B--2---:R-:W2:Y:S01]  /*5290*/  FENCE.VIEW.ASYNC.S ;  /* 0x00000000000073c6 */ /* 0x004ea20000000000 */
[----:B-1----:R-:W-:Y:S11]  /*52a0*/  LOP3.LUT P0, RZ, R6, 0x1, RZ, 0xc0, !PT ;  /* 0x0000000106ff7812 */ /* 0x002ff6000780c0ff */
[----:B------:R-:W-:Y:S02]  /*52b0*/  @!UPT UIADD3 URZ, UPT, UPT, URZ, URZ, URZ ;  /* 0x000000fffffff290 */ /* 0x000fe4000fffe0ff */
[----:B--2---:R-:W-:Y:S01]  /*52c0*/  VOTEU.ANY UP2, P0 ;  /* 0x0000000000ff7886 */ /* 0x004fe20000040100 */
[----:B------:R-:W-:Y:S11]  /*52d0*/  PLOP3.LUT P0, PT, PT, PT, UP2, 0x80, 0x8 ;  /* 0x000000000008781c */ /* 0x000ff60003f0f028 */
[----:B------:R-:W-:Y:S02]  /*52e0*/  @!UPT UIADD3 URZ, UPT, UPT, URZ, URZ, URZ ;  /* 0x000000fffffff290 */ /* 0x000fe4000fffe0ff */
[----:B------:R-:W-:Y:S02]  /*52f0*/  @P0 SHF.R.U32.HI R0, RZ, 0x10, R5 ;  /* 0x00000010ff000819 */ /* 0x000fe40000011605 */
[----:B------:R-:W-:Y:S02]  /*5300*/  @P0 MOV R2, R4 ;  /* 0x0000000400020202 */ /* 0x000fe40000000f00 */
[----:B------:R-:W-:Y:S01]  /*5310*/  @P0 R2UR UR4, R0 ;  /* 0x00000000000402ca */ /* 0x000fe200000e0000 */
[----:B------:R-:W-:Y:S01]  /*5320*/  VIADD R0, R8, 0x90 ;  /* 0x0000009008007836 */ /* 0x000fe20000000000 */
[----:B------:R-:W-:Y:S02]  /*5330*/  @P0 LOP3.LUT R4, R5, 0xffff, RZ, 0xc0, !PT ;  /* 0x0000ffff05040812 */ /* 0x000fe400078ec0ff */
[----:B------:R-:W-:Y:S02]  /*5340*/  @P0 R2UR UR6, R2 ;  /* 0x00000000020602ca */ /* 0x000fe400000e0000 */
[----:B------:R-:W-:Y:S02]  /*5350*/  PRMT R0, RZ, 0x654, R0 ;  /* 0x00000654ff007816 */ /* 0x000fe40000000000 */
[----:B------:R-:W-:Y:S02]  /*5360*/  @P0 R2UR UR5, R4 ;  /* 0x00000000040502ca */ /* 0x000fe400000e0000 */
[----:B------:R1:W-:Y:S03]  /*5370*/  SYNCS.ARRIVE.TRANS64.RED.A1T0 RZ, [R0+URZ], RZ ;  /* 0x000000ff00ff79a7 */ /* 0x0003e600081004ff */
[----:B------:R-:W-:Y:S04]  /*5380*/  @UP2 UMOV UR29, UR4 ;  /* 0x00000004001d2c82 */ /* 0x000fe80008000000 */
[----:B------:R-:W-:Y:S04]  /*5390*/  @UP2 UMOV UR14, UR6 ;  /* 0x00000006000e2c82 */ /* 0x000fe80008000000 */
[----:B------:R-:W-:Y:S01]  /*53a0*/  @UP2 UMOV UR13, UR5 ;  /* 0x00000005000d2c82 */ /* 0x000fe20008000000 */
[----:B------:R-:W-:Y:S05]  /*53b0*/  BRA.U !UP0, `(.L_x_88) ;  /* 0x0000000108c07547 */ /* 0x000fea000b800000 */
[----:B------:R-:W-:Y:S02]  /*53c0*/  UIMAD.WIDE.U32 UR18, UR13, UR43, URZ ;  /* 0x0000002b0d1272a5 */ /* 0x000fe4000f8e00ff */
[----:B------:R-:W-:Y:S02]  /*53d0*/  UP2UR UR20, UPR, URZ, 0x4 ;  /* 0x00000004ff147883 */ /* 0x000fe40008000000 */
[----:B------:R-:W-:Y:S02]  /*53e0*/  UISETP.NE.AND UP2, UPT, UR42, 0x1, UPT ;  /* 0x000000012a00788c */ /* 0x000fe4000bf45270 */
[----:B------:R-:W-:Y:S02]  /*53f0*/  UIMAD.WIDE.U32 UR26, UR14, UR40, URZ ;  /* 0x000000280e1a72a5 */ /* 0x000fe4000f8e00ff */
[----:B------:R-:W-:Y:S02]  /*5400*/  USEL UR4, UR37, UR45, !UP2 ;  /* 0x0000002d25047287 */ /* 0x000fe4000d000000 */
[----:B------:R-:W-:Y:S02]  /*5410*/  UISETP.NE.AND UP0, UPT, UR15, 0x1, UPT ;  /* 0x000000010f00788c */ /* 0x000fe4000bf05270 */
[----:B------:R-:W-:Y:S02]  /*5420*/  UP2UR UR24, UPR, URZ, 0x2 ;  /* 0x00000002ff187883 */ /* 0x000fe40008000000 */
[----:B------:R-:W-:Y:S02]  /*5430*/  UISETP.NE.AND UP1, UPT, UR39, 0x1, UPT ;  /* 0x000000012700788c */ /* 0x000fe4000bf25270 */
[----:B---3--:R-:W-:Y:S02]  /*5440*/  UIMAD.WIDE.U32 UR8, UR4, UR22, URZ ;  /* 0x00000016040872a5 */ /* 0x008fe4000f8e00ff */
[----:B------:R-:W-:Y:S01]  /*5450*/  USEL UR7, UR38, UR46, !UP0 ;  /* 0x0000002e26077287 */ /* 0x000fe2000c000000 */
[----:B------:R-:W-:Y:S02]  /*5460*/  UMOV UR5, UR19 ;  /* 0x0000001300057c82 */ /* 0x000fe40008000000 */
[----:B------:R-:W-:Y:S02]  /*5470*/  USHF.R.U32.HI UR6, URZ, UR48, UR5 ;  /* 0x00000030ff067299 */ /* 0x000fe40008011605 */
[----:B------:R-:W-:Y:S02]  /*5480*/  UIMAD.WIDE.U32 UR10, UR7, UR22, URZ ;  /* 0x00000016070a72a5 */ /* 0x000fe4000f8e00ff */
[----:B------:R-:W-:Y:S02]  /*5490*/  USEL UR6, UR13, UR6, !UP2 ;  /* 0x000000060d067287 */ /* 0x000fe4000d000000 */
[----:B------:R-:W-:Y:S01]  /*54a0*/  UISETP.NE.AND UP2, UPT, UR20, URZ, UPT ;  /* 0x000000ff1400728c */ /* 0x000fe2000bf45270 */
[----:B------:R-:W-:Y:S02]  /*54b0*/  UMOV UR5, UR27 ;  /* 0x0000001b00057c82 */ /* 0x000fe40008000000 */
[----:B------:R-:W-:Y:S03]  /*54c0*/  USHF.R.U32.HI UR16, URZ, UR41, UR5 ;  /* 0x00000029ff107299 */ /* 0x000fe60008011605 */
[----:B------:R-:W-:Y:S02]  /*54d0*/  UMOV UR5, UR9 ;  /* 0x0000000900057c82 */ /* 0x000fe40008000000 */
[----:B------:R-:W-:Y:S03]  /*54e0*/  @UP1 USHF.R.U32.HI UR4, URZ, UR23, UR5 ;  /* 0x00000017ff041299 */ /* 0x000fe60008011605 */
[----:B------:R-:W-:Y:S01]  /*54f0*/  UMOV UR5, UR11 ;  /* 0x0000000b00057c82 */ /* 0x000fe20008000000 */
[----:B------:R-:W-:Y:S02]  /*5500*/  UIMAD UR4, UR39, UR4, URZ ;  /* 0x00000004270472a4 */ /* 0x000fe4000f8e02ff */
[----:B------:R-:W-:Y:S02]  /*5510*/  @UP1 USHF.R.U32.HI UR7, URZ, UR23, UR5 ;  /* 0x00000017ff071299 */ /* 0x000fe40008011605 */
[----:B------:R-:W-:Y:S02]  /*5520*/  USEL UR5, UR14, UR16, !UP0 ;  /* 0x000000100e057287 */ /* 0x000fe4000c000000 */
[----:B------:R-:W-:Y:S02]  /*5530*/  UIMAD.WIDE.U32 UR10, UR6, UR22, URZ ;  /* 0x00000016060a72a5 */ /* 0x000fe4000f8e00ff */
[----:B------:R-:W-:Y:S02]  /*5540*/  UIMAD UR8, UR39, UR7, URZ ;  /* 0x00000007270872a4 */ /* 0x000fe4000f8e02ff */
[----:B------:R-:W-:Y:S03]  /*5550*/  UISETP.GE.AND UP0, UPT, UR6, UR4, UPT ;  /* 0x000000040600728c */ /* 0x000fe6000bf06270 */
[----:B------:R-:W-:Y:S01]  /*5560*/  UMOV UR4, UR11 ;  /* 0x0000000b00047c82 */ /* 0x000fe20008000000 */
[----:B------:R-:W-:Y:S02]  /*5570*/  UISETP.GE.OR UP0, UPT, UR5, UR8, UP0 ;  /* 0x000000080500728c */ /* 0x000fe40008706670 */
[----:B------:R-:W-:Y:S02]  /*5580*/  USHF.R.U32.HI UR4, URZ, UR23, UR4 ;  /* 0x00000017ff047299 */ /* 0x000fe40008011604 */
[----:B------:R-:W-:Y:S02]  /*5590*/  UIMAD.WIDE.U32 UR8, UR5, UR22, URZ ;  /* 0x00000016050872a5 */ /* 0x000fe4000f8e00ff */
[----:B------:R-:W-:Y:S04]  /*55a0*/  USEL UR10, UR6, UR4, !UP1 ;  /* 0x00000004060a7287 */ /* 0x000fe8000c800000 */
[----:B------:R-:W-:Y:S01]  /*55b0*/  UIADD3 UR11, UPT, UPT, -UR10, URZ, URZ ;  /* 0x000000ff0a0b7290 */ /* 0x000fe2000fffe1ff */
[----:B------:R-:W-:Y:S02]  /*55c0*/  @!UP0 UMOV UR4, UR9 ;  /* 0x0000000900048c82 */ /* 0x000fe40008000000 */
[----:B------:R-:W-:Y:S02]  /*55d0*/  @!UP0 USHF.R.U32.HI UR4, URZ, UR23, UR4 ;  /* 0x00000017ff048299 */ /* 0x000fe40008011604 */
[----:B------:R-:W-:Y:S02]  /*55e0*/  UIMAD UR8, UR39, UR11, UR6 ;  /* 0x0000000b270872a4 */ /* 0x000fe4000f8e0206 */
[----:B------:R-:W-:Y:S02]  /*55f0*/  @!UP0 USEL UR4, UR5, UR4, !UP1 ;  /* 0x0000000405048287 */ /* 0x000fe4000c800000 */
[----:B------:R-:W-:Y:S02]  /*5600*/  UISETP.NE.AND UP1, UPT, UR24, URZ, UPT ;  /* 0x000000ff1800728c */ /* 0x000fe4000bf25270 */
[----:B------:R-:W-:Y:S02]  /*5610*/  @!UP0 UIMAD UR8, UR7, UR8, UR4 ;  /* 0x00000008070882a4 */ /* 0x000fe4000f8e0204 */
[----:B------:R-:W-:Y:S02]  /*5620*/  @!UP0 UIADD3 UR9, UPT, UPT, UR10, -UR4, URZ ;  /* 0x800000040a098290 */ /* 0x000fe4000fffe0ff */
[----:B------:R-:W-:Y:S02]  /*5630*/  UIADD3 UR4, UPT, UPT, -UR5, URZ, URZ ;  /* 0x000000ff05047290 */ /* 0x000fe4000fffe1ff */
[----:B------:R-:W-:Y:S02]  /*5640*/  UIADD3 UR7, UPT, UPT, -UR6, URZ, URZ ;  /* 0x000000ff06077290 */ /* 0x000fe4000fffe1ff */
[----:B------:R-:W-:Y:S02]  /*5650*/  @!UP0 UIMAD UR6, UR9, UR39, UR5 ;  /* 0x00000027090682a4 */ /* 0x000fe4000f8e0205 */
[----:B------:R-:W-:Y:S02]  /*5660*/  UIMAD UR14, UR15, UR4, UR14 ;  /* 0x000000040f0e72a4 */ /* 0x000fe4000f8e020e */
[----:B------:R-:W-:Y:S01]  /*5670*/  UIMAD UR13, UR42, UR7, UR13 ;  /* 0x000000072a0d72a4 */ /* 0x000fe2000f8e020d */
[----:B------:R-:W-:Y:S02]  /*5680*/  @!UP0 UMOV UR5, UR8 ;  /* 0x0000000800058c82 */ /* 0x000fe40008000000 */
[----:B------:R-:W-:Y:S02]  /*5690*/  UIMAD UR14, UR5, UR15, UR14 ;  /* 0x0000000f050e72a4 */ /* 0x000fe4000f8e020e */
[----:B------:R-:W-:Y:S11]  /*56a0*/  UIMAD UR13, UR6, UR42, UR13 ;  /* 0x0000002a060d72a4 */ /* 0x000ff6000f8e020d */
[----:B------:R-:W-:Y:S01]  /*56b0*/  @!UPT UIADD3 URZ, UPT, UPT, URZ, URZ, URZ ;  /* 0x000000fffffff290 */ /* 0x000fe2000fffe0ff */
.L_x_88:
[----:B------:R-:W2:Y:S01]  /*56c0*/  @!UP3 LDCU.128 UR8, c[0x0][0xf10] ;  /* 0x0001e200ff08b7ac */ /* 0x000ea20008000c00 */
[----:B------:R-:W-:Y:S02]  /*56d0*/  ISETP.NE.U32.AND P0, PT, RZ, UR30, PT ;  /* 0x0000001eff007c0c */ /* 0x000fe4000bf05070 */
[----:B------:R-:W-:Y:S02]  /*56e0*/  SHF.L.U32 R4, R11, 0x1f, RZ ;  /* 0x0000001f0b047819 */ /* 0x000fe400000006ff */
[----:B------:R-:W-:Y:S01]  /*56f0*/  ISETP.NE.AND.EX P0, PT, RZ, UR31, PT, P0 ;  /* 0x0000001fff007c0c */ /* 0x000fe2000bf05300 */
[----:B------:R-:W4:Y:S01]  /*5700*/  @!UP3 LDCU UR5, c[0x0][0xf0c] ;  /* 0x0001e180ff05b7ac */ /* 0x000f220008000800 */
[----:B------:R-:W-:Y:S02]  /*5710*/  USHF.L.U32 UR35, UR28, 0x7, URZ ;  /* 0x000000071c237899 */ /* 0x000fe400080006ff */
[----:B------:R-:W-:Y:S02]  /*5720*/  USHF.L.U32 UR34, UR12, 0x7, URZ ;  /* 0x000000070c227899 */ /* 0x000fe400080006ff */
[----:B--2---:R-:W-:Y:S07]  /*5730*/  UIMAD.WIDE.U32 UR6, UR14, UR8, URZ ;  /* 0x000000080e0672a5 */ /* 0x004fee000f8e00ff */
[----:B------:R-:W-:Y:S01]  /*5740*/  @!UP3 UMOV UR4, UR7 ;  /* 0x000000070004bc82 */ /* 0x000fe20008000000 */
[----:B----4-:R-:W-:Y:S02]  /*5750*/  @!UP3 UISETP.NE.AND UP0, UPT, UR5, 0x1, UPT ;  /* 0x000000010500b88c */ /* 0x010fe4000bf05270 */
[----:B------:R-:W-:Y:S02]  /*5760*/  @!UP3 USHF.R.U32.HI UR4, URZ, UR9, UR4 ;  /* 0x00000009ff04b299 */ /* 0x000fe40008011604 */
[----:B------:R-:W-:Y:S02]  /*5770*/  UIMAD.WIDE.U32 UR6, UR13, UR11, URZ ;  /* 0x0000000b0d0672a5 */ /* 0x000fe4000f8e00ff */
[----:B------:R-:W-:Y:S02]  /*5780*/  @!UP3 USEL UR8, UR14, UR4, !UP0 ;  /* 0x000000040e08b287 */ /* 0x000fe4000c000000 */
[----:B------:R-:W-:Y:S03]  /*5790*/  @!UP3 UISETP.NE.AND UP0, UPT, UR10, 0x1, UPT ;  /* 0x000000010a00b88c */ /* 0x000fe6000bf05270 */
[----:B------:R-:W-:Y:S02]  /*57a0*/  @!UP3 UMOV UR6, UR7 ;  /* 0x000000070006bc82 */ /* 0x000fe40008000000 */
[----:B------:R-:W2:Y:S02]  /*57b0*/  @!UP3 LDCU UR4, c[0x0][0xf20] ;  /* 0x0001e400ff04b7ac */ /* 0x000ea40008000800 */
[----:B--2---:R-:W-:Y:S04]  /*57c0*/  @!UP3 USHF.R.U32.HI UR6, URZ, UR4, UR6 ;  /* 0x00000004ff06b299 */ /* 0x004fe80008011606 */
[----:B------:R-:W-:Y:S04]  /*57d0*/  @!UP3 USEL UR6, UR13, UR6, !UP0 ;  /* 0x000000060d06b287 */ /* 0x000fe8000c000000 */
[----:B------:R-:W-:Y:S02]  /*57e0*/  @!UP3 UIADD3 UR4, UPT, UPT, -UR8, UR6, URZ ;  /* 0x000000060804b290 */ /* 0x000fe4000fffe1ff */
[----:B------:R-:W-:Y:S02]  /*57f0*/  @!UP3 UIADD3 UR6, UPT, UPT, UR8, -UR6, URZ ;  /* 0x800000060806b290 */ /* 0x000fe4000fffe0ff */
[----:B------:R-:W-:Y:S02]  /*5800*/  @!UP3 UIMAD UR14, UR4, UR5, UR14 ;  /* 0x00000005040eb2a4 */ /* 0x000fe4000f8e020e */
[----:B------:R-:W-:Y:S01]  /*5810*/  @!UP3 UIMAD UR13, UR6, UR10, UR13 ;  /* 0x0000000a060db2a4 */ /* 0x000fe2000f8e020d */
[----:B------:R-:W-:Y:S11]  /*5820*/  BRA.U UP4, `(.L_x_89) ;  /* 0x0000000104107547 */ /* 0x000ff6000b800000 */
[----:B-1----:R-:W-:Y:S04]  /*5830*/  MOV R0, UR47 ;  /* 0x0000002f00007c02 */ /* 0x002fe80008000f00 */
[----:B------:R-:W-:Y:S04]  /*5840*/  SHF.L.U32 R5, R0, 0x1f, RZ ;  /* 0x0000001f00057819 */ /* 0x000fe800000006ff */
[----:B------:R-:W1:Y:S02]  /*5850*/  SYNCS.PHASECHK.TRANS64.TRYWAIT P1, [UR21+0x78], R5 ;  /* 0x00007805ff0075a7 */ /* 0x000e640008021115 */
[----:B-1----:R-:W-:Y:S05]  /*5860*/  @!P1 BRA `(.L_x_90) ;  /* 0x0000005400349947 */ /* 0x002fea0003800000 */
.L_x_89:
[----:B------:R-:W-:Y:S05]  /*5870*/  BRA.U !UP6, `(.L_x_91) ;  /* 0x000000010e387547 */ /* 0x000fea000b800000 */
[----:B------:R-:W-:Y:S01]  /*5880*/  UPLOP3.LUT UP1, UPT, UPT, UPT, UP5, 0x80, 0x8 ;  /* 0x000000000008789c */ /* 0x000fe20003f2f050 */
[----:B-1----:R-:W-:Y:S01]  /*5890*/  HFMA2 R0, -RZ, RZ, 0, 5.9604644775390625e-08 ;  /* 0x00000001ff007431 */ /* 0x002fe200000001ff */
[----:B------:R-:W1:Y:S01]  /*58a0*/  LDCU.64 UR8, c[0x0][0x358] ;  /* 0x00006b00ff0877ac */ /* 0x000e620008000a00 */
[----:B------:R-:W-:Y:S03]  /*58b0*/  IMAD.MOV.U32 R80, RZ, RZ, 0x1 ;  /* 0x00000001ff507424 */ /* 0x000fe600078e00ff */
[----:B------:R-:W-:Y:S05]  /*58c0*/  PLOP3.LUT P1, PT, PT, PT, UP1, 0x80, 0x8 ;  /* 0x000000000008781c */ /* 0x000fea0003f2f018 */
[----:B------:R-:W2:Y:S01]  /*58d0*/  @UP1 LDCU.64 UR4, c[0x0][0xc88] ;  /* 0x00019100ff0417ac */ /* 0x000ea20008000a00 */
[----:B------:R-:W-:Y:S07]  /*58e0*/  @UP1 UIMAD UR6, UR52, UR30, URZ ;  /* 0x0000001e340612a4 */ /* 0x000fee000f8e02ff */
[----:B------:R-:W-:Y:S01]  /*58f0*/  @!P1 PRMT R80, R0, 0x7610, R80 ;  /* 0x0000761000509816 */ /* 0x000fe20000000050 */
[----:B--2---:R-:W-:Y:S06]  /*5900*/  @UP1 UIMAD.WIDE UR4, UR6, 0x4, UR4 ;  /* 0x00000004060418a5 */ /* 0x004fec000f8e0204 */
[----:B------:R-:W-:Y:S01]  /*5910*/  IMAD.U32 R6, RZ, RZ, UR4 ;  /* 0x00000004ff067e24 */ /* 0x000fe2000f8e00ff */
[----:B------:R-:W-:Y:S04]  /*5920*/  MOV R7, UR5 ;  /* 0x0000000500077c02 */ /* 0x000fe80008000f00 */
[----:B------:R-:W2:Y:S01]  /*5930*/  @!UP1 LDCU UR4, c[0x0][0xc80] ;  /* 0x00019000ff0497ac */ /* 0x000ea20008000800 */
[----:B-1---5:R4:W5:Y:S02]  /*5940*/  @P1 LDG.E R41, desc[UR8][R6.64] ;  /* 0x0000000806291981 */ /* 0x022964000c1e1900 */
[----:B--2-4-:R-:W-:Y:S07]  /*5950*/  @!P1 IMAD.U32 R41, RZ, RZ, UR4 ;  /* 0x00000004ff299e24 */ /* 0x014fee000f8e00ff */
.L_x_91:
[----:B-----5:R-:W-:Y:S01]  /*5960*/  @!P0 FSETP.EQ.AND P2, PT, R41, RZ, PT ;  /* 0x000000ff2900820b */ /* 0x020fe20003f42000 */
[----:B------:R-:W-:Y:S01]  /*5970*/  @!UPT UIADD3 URZ, UPT, UPT, URZ, URZ, URZ ;  /* 0x000000fffffff290 */ /* 0x000fe2000fffe0ff */
[----:B------:R-:W-:Y:S11]  /*5980*/  @!P0 BRA `(.L_x_92) ;  /* 0x0000000000148947 */ /* 0x000ff60003800000 */
[----:B------:R-:W-:Y:S02]  /*5990*/  LOP3.LUT P0, RZ, R80, 0xff, RZ, 0xc0, !PT ;  /* 0x000000ff50ff7812 */ /* 0x000fe4000780c0ff */
[----:B------:R-:W-:Y:S04]  /*59a0*/  PLOP3.LUT P2, PT, PT, PT, UP1, 0x80, 0x8 ;  /* 0x000000000008781c */ /* 0x000fe80003f4f018 */
[----:B------:R-:W-:Y:S07]  /*59b0*/  PLOP3.LUT P2, PT, P2, PT, PT, 0x8, 0x80 ;  /* 0x000000000080781c */ /* 0x000fee000174e170 */
[----:B------:R-:W-:Y:S11]  /*59c0*/  @P0 FSETP.EQ.AND P2, PT, R41, RZ, PT ;  /* 0x000000ff2900020b */ /* 0x000ff60003f42000 */
[----:B------:R-:W-:Y:S02]  /*59d0*/  @!UPT UIADD3 URZ, UPT, UPT, URZ, URZ, URZ ;  /* 0x000000fffffff290 */ /* 0x000fe4000fffe0ff */
.L_x_92:
[----:B------:R-:W2:Y:S01]  /*59e0*/  SYNCS.PHASECHK.TRANS64.TRYWAIT P0, [UR21+0x50], R4 ;  /* 0x00005004ff0075a7 */ /* 0x000ea20008001115 */
[----:B------:R-:W-:Y:S04]  /*59f0*/  ELECT P1, URZ, PT ;  /* 0x0000000000ff782f */ /* 0x000fe80003820000 */
[----:B------:R-:W-:Y:S01]  /*5a00*/  PLOP3.LUT P1, PT, P2, P1, PT, 0xf2, 0x2f ;  /* 0x00000000002f781c */ /* 0x000fe20001723e72 */
[----:B------:R-:W-:Y:S01]  /*5a10*/  @!UPT UIADD3 URZ, UPT, UPT, URZ, URZ, URZ ;  /* 0x000000fffffff290 */ /* 0x000fe2000fffe0ff */
[----:B--2---:R-:W-:Y:S11]  /*5a20*/  @!P0 BRA `(.L_x_93) ;  /* 0x0000005000dc8947 */ /* 0x004ff60003800000 */
.L_x_177:
[----:B------:R-:W-:Y:S01]  /*5a30*/  @!P1 IADD3 R2, P0, PT, R12, 0x980, RZ ;  /* 0x000009800c029810 */ /* 0x000fe20007f1e0ff */
[----:B------:R-:W-:Y:S01]  /*5a40*/  VOTEU.ALL UP0, P1 ;  /* 0x0000000000ff7886 */ /* 0x000fe20000800000 */
[----:B------:R-:W-:Y:S01]  /*5a50*/  UMOV UR6, 0x0 ;  /* 0x0000000000067882 */ /* 0x000fe20000000000 */
[----:B------:R-:W-:Y:S01]  /*5a60*/  UMOV UR7, 0x10000000 ;  /* 0x1000000000077882 */ /* 0x000fe20000000000 */
[----:B------:R-:W-:Y:S01]  /*5a70*/  @!P1 R2UR UR5, R2 ;  /* 0x00000000020592ca */ /* 0x000fe200000e0000 */
[----:B-1----:R-:W-:Y:S01]  /*5a80*/  @!P1 IMAD.X R0, RZ, RZ, R13, P0 ;  /* 0x000000ffff009224 */ /* 0x002fe200000e060d */
[----:B------:R-:W-:Y:S01]  /*5a90*/  @!UP0 UIADD3 UR32, UPT, UPT, UR21, 0x200, URZ ;  /* 0x0000020015208890 */ /* 0x000fe2000fffe0ff */
[----:B------:R-:W-:Y:S01]  /*5aa0*/  VOTEU.ALL UP0, P1 ;  /* 0x0000000000ff7886 */ /* 0x000fe20000800000 */
[----:B------:R-:W-:Y:S02]  /*5ab0*/  UMOV UR36, UR52 ;  /* 0x0000003400247c82 */ /* 0x000fe40008000000 */
[----:B------:R-:W-:Y:S01]  /*5ac0*/  @!P1 R2UR UR4, R0 ;  /* 0x00000000000492ca */ /* 0x000fe200000e0000 */
[----:B------:R-:W-:Y:S06]  /*5ad0*/  @!P1 IMAD.MOV.U32 R0, RZ, RZ, 0x2000 ;  /* 0x00002000ff009424 */ /* 0x000fec00078e00ff */
[----:B------:R-:W-:Y:S06]  /*5ae0*/  IMAD.U32 R6, RZ, RZ, UR5 ;  /* 0x00000005ff067e24 */ /* 0x000fec000f8e00ff */
[----:B------:R-:W-:Y:S01]  /*5af0*/  IMAD.U32 R7, RZ, RZ, UR4 ;  /* 0x00000004ff077e24 */ /* 0x000fe2000f8e00ff */
[----:B------:R-:W-:Y:S04]  /*5b00*/  @!P1 R2UR UR4, R6 ;  /* 0x00000000060492ca */ /* 0x000fe800000e0000 */
[----:B------:R-:W-:Y:S11]  /*5b10*/  @!P1 R2UR UR5, R7 ;  /* 0x00000000070592ca */ /* 0x000ff600000e0000 */
[----:B------:R-:W-:Y:S02]  /*5b20*/  @!UPT UIADD3 URZ, UPT, UPT, URZ, URZ, URZ ;  /* 0x000000fffffff290 */ /* 0x000fe4000fffe0ff */
[----:B------:R1:W-:Y:S01]  /*5b30*/  @!UP0 UTMALDG.3D [UR32], [UR4], desc[UR6] ;  /* 0x00000620040085b4 */ /* 0x0003e20008011000 */
[----:B------:R2:W-:Y:S01]  /*5b40*/  @!P1 SYNCS.ARRIVE.TRANS64.RED.A0TR RZ, [UR21+0x30], R0 ;  /* 0x00003000ffff99a7 */ /* 0x0005e20008300415 */
[----:B-1----:R-:W-:Y:S09]  /*5b50*/  UPRMT UR4, UR61, 0x654, UR33 ;  /* 0x000006543d047896 */ /* 0x002ff20008000021 */
[----:B------:R-:W-:Y:S01]  /*5b60*/  SYNCS.ARRIVE.TRANS64.RED.A1T0 RZ, [UR4], RZ ;  /* 0x000000ffffff79a7 */ /* 0x000fe20008100404 */
[----:B------:R-:W1:Y:S02]  /*5b70*/  SYNCS.PHASECHK.TRANS64.TRYWAIT P0, [UR21+0x58], R4 ;  /* 0x00005804ff0075a7 */ /* 0x000e640008001115 */
[----:B-12---:R-:W-:Y:S05]  /*5b80*/  @!P0 BRA `(.L_x_94) ;  /* 0x00000050009c8947 */ /* 0x006fea0003800000 */
.L_x_179:
[----:B------:R-:W-:Y:S01]  /*5b90*/  @!P1 IADD3 R2, P0, PT, R12, 0x980, RZ ;  /* 0x000009800c029810 */ /* 0x000fe20007f1e0ff */
[----:B------:R-:W-:Y:S01]  /*5ba0*/  VOTEU.ALL UP0, P1 ;  /* 0x0000000000ff7886 */ /* 0x000fe20000800000 */
[----:B------:R-:W-:Y:S01]  /*5bb0*/  UMOV UR6, 0x0 ;  /* 0x0000000000067882 */ /* 0x000fe20000000000 */
[----:B------:R-:W-:Y:S01]  /*5bc0*/  UMOV UR7, 0x10000000 ;  /* 0x1000000000077882 */ /* 0x000fe20000000000 */
[----:B------:R-:W-:Y:S01]  /*5bd0*/  @!P1 R2UR UR5, R2 ;  /* 0x00000000020592ca */ /* 0x000fe200000e0000 */
[----:B------:R-:W-:Y:S01]  /*5be0*/  @!P1 IMAD.X R0, RZ, RZ, R13, P0 ;  /* 0x000000ffff009224 */ /* 0x000fe200000e060d */
[----:B------:R-:W-:Y:S02]  /*5bf0*/  @!UP0 UIADD3 UR26, UPT, UPT, UR34, 0x20, URZ ;  /* 0x00000020221a8890 */ /* 0x000fe4000fffe0ff */
[----:B------:R-:W-:Y:S02]  /*5c00*/  @!UP0 UIADD3 UR24, UPT, UPT, UR21, 0x2200, URZ ;  /* 0x0000220015188890 */ /* 0x000fe4000fffe0ff */
[----:B------:R-:W-:Y:S01]  /*5c10*/  @!P1 R2UR UR4, R0 ;  /* 0x00000000000492ca */ /* 0x000fe200000e0000 */
[----:B------:R-:W-:Y:S01]  /*5c20*/  VOTEU.ALL UP0, P1 ;  /* 0x0000000000ff7886 */ /* 0x000fe20000800000 */
[----:B------:R-:W-:Y:S01]  /*5c30*/  UMOV UR27, UR35 ;  /* 0x00000023001b7c82 */ /* 0x000fe20008000000 */
[----:B------:R-:W-:Y:S01]  /*5c40*/  UMOV UR28, UR52 ;  /* 0x00000034001c7c82 */ /* 0x000fe20008000000 */
[----:B------:R-:W-:Y:S03]  /*5c50*/  @!P1 IMAD.MOV.U32 R0, RZ, RZ, 0x2000 ;  /* 0x00002000ff009424 */ /* 0x000fe600078e00ff */
[----:B------:R-:W-:Y:S06]  /*5c60*/  IMAD.U32 R6, RZ, RZ, UR5 ;  /* 0x00000005ff067e24 */ /* 0x000fec000f8e00ff */
[----:B------:R-:W-:Y:S01]  /*5c70*/  IMAD.U32 R7, RZ, RZ, UR4 ;  /* 0x00000004ff077e24 */ /* 0x000fe2000f8e00ff */
[----:B------:R-:W-:Y:S04]  /*5c80*/  @!P1 R2UR UR4, R6 ;  /* 0x00000000060492ca */ /* 0x000fe800000e0000 */
[----:B------:R-:W-:Y:S11]  /*5c90*/  @!P1 R2UR UR5, R7 ;  /* 0x00000000070592ca */ /* 0x000ff600000e0000 */
[----:B------:R-:W-:Y:S02]  /*5ca0*/  @!UPT UIADD3 URZ, UPT, UPT, URZ, URZ, URZ ;  /* 0x000000fffffff290 */ /* 0x000fe4000fffe0ff */
[----:B------:R2:W-:Y:S01]  /*5cb0*/  @!UP0 UTMALDG.3D [UR24], [UR4], desc[UR6] ;  /* 0x00000618040085b4 */ /* 0x0005e20008011000 */
[----:B------:R4:W-:Y:S01]  /*5cc0*/  @!P1 SYNCS.ARRIVE.TRANS64.RED.A0TR RZ, [UR21+0x38], R0 ;  /* 0x00003800ffff99a7 */ /* 0x0009e20008300415 */
[----:B--2---:R-:W-:Y:S09]  /*5cd0*/  UPRMT UR4, UR61, 0x654, UR25 ;  /* 0x000006543d047896 */ /* 0x004ff20008000019 */
[----:B------:R-:W-:Y:S01]  /*5ce0*/  SYNCS.ARRIVE.TRANS64.RED.A1T0 RZ, [UR4], RZ ;  /* 0x000000ffffff79a7 */ /* 0x000fe20008100404 */
[----:B------:R-:W2:Y:S02]  /*5cf0*/  SYNCS.PHASECHK.TRANS64.TRYWAIT P0, [UR21+0x60], R4 ;  /* 0x00006004ff0075a7 */ /* 0x000ea40008001115 */
[----:B--2-4-:R-:W-:Y:S05]  /*5d00*/  @!P0 BRA `(.L_x_95) ;  /* 0x0000005000548947 */ /* 0x014fea0003800000 */
.L_x_181:
[----:B------:R-:W-:Y:S01]  /*5d10*/  @!P1 IADD3 R2, P0, PT, R12, 0x980, RZ ;  /* 0x000009800c029810 */ /* 0x000fe20007f1e0ff */
[----:B------:R-:W-:Y:S01]  /*5d20*/  VOTEU.ALL UP0, P1 ;  /* 0x0000000000ff7886 */ /* 0x000fe20000800000 */
[----:B------:R-:W-:Y:S01]  /*5d30*/  UMOV UR6, 0x0 ;  /* 0x0000000000067882 */ /* 0x000fe20000000000 */
[----:B------:R-:W-:Y:S01]  /*5d40*/  UMOV UR7, 0x10000000 ;  /* 0x1000000000077882 */ /* 0x000fe20000000000 */
[----:B------:R-:W-:Y:S01]  /*5d50*/  @!P1 R2UR UR5, R2 ;  /* 0x00000000020592ca */ /* 0x000fe200000e0000 */
[----:B------:R-:W-:Y:S01]  /*5d60*/  @!P1 IMAD.X R0, RZ, RZ, R13, P0 ;  /* 0x000000ffff009224 */ /* 0x000fe200000e060d */
[----:B------:R-:W-:Y:S01]  /*5d70*/  @!UP0 UIADD3 UR18, UPT, UPT, UR34, 0x40, URZ ;  /* 0x0000004022128890 */ /* 0x000fe2000fffe0ff */
[----:B------:R-:W-:Y:S01]  /*5d80*/  VIADD R10, R10, 0x1 ;  /* 0x000000010a0a7836 */ /* 0x000fe20000000000 */
        /* <DEDUP_REMOVED lines=17> */
.L_x_183:
[----:B------:R-:W-:Y:S01]  /*5ea0*/  @!P1 IADD3 R2, P0, PT, R12, 0x980, RZ ;  /* 0x000009800c029810 */ /* 0x000fe20007f1e0ff */
[----:B------:R-:W-:Y:S01]  /*5eb0*/  VOTEU.ALL UP0, P1 ;  /* 0x0000000000ff7886 */ /* 0x000fe20000800000 */
[----:B------:R-:W-:Y:S01]  /*5ec0*/  UMOV UR6, 0x0 ;  /* 0x0000000000067882 */ /* 0x000fe20000000000 */
[----:B------:R-:W-:Y:S01]  /*5ed0*/  UMOV UR7, 0x10000000 ;  /* 0x1000000000077882 */ /* 0x000fe20000000000 */
[----:B------:R-:W-:Y:S01]  /*5ee0*/  @!P1 R2UR UR5, R2 ;  /* 0x00000000020592ca */ /* 0x000fe200000e0000 */
[----:B------:R-:W-:Y:S01]  /*5ef0*/  @!P1 IMAD.X R0, RZ, RZ, R13, P0 ;  /* 0x000000ffff009224 */ /* 0x000fe200000e060d */
[----:B------:R-:W-:Y:S01]  /*5f00*/  @!UP0 UIADD3 UR10, UPT, UPT, UR34, 0x60, URZ ;  /* 0x00000060220a8890 */ /* 0x000fe2000fffe0ff */
[----:B------:R-:W-:Y:S01]  /*5f10*/  R2UR UR18, R83 ;  /* 0x00000000531272ca */ /* 0x000fe200000e0000 */
[----:B------:R-:W-:Y:S01]  /*5f20*/  @!UP0 UIADD3 UR8, UPT, UPT, UR21, 0x6200, URZ ;  /* 0x0000620015088890 */ /* 0x000fe2000fffe0ff */
[----:B------:R-:W-:Y:S01]  /*5f30*/  R2UR UR16, R82 ;  /* 0x00000000521072ca */ /* 0x000fe200000e0000 */
[----:B------:R-:W-:Y:S01]  /*5f40*/  @!UP0 UIADD3 UR9, UPT, UPT, UR21, 0x48, URZ ;  /* 0x0000004815098890 */ /* 0x000fe2000fffe0ff */
[----:B------:R-:W-:Y:S01]  /*5f50*/  @!P1 R2UR UR4, R0 ;  /* 0x00000000000492ca */ /* 0x000fe200000e0000 */
[----:B------:R-:W-:Y:S01]  /*5f60*/  VOTEU.ALL UP0, P1 ;  /* 0x0000000000ff7886 */ /* 0x000fe20000800000 */
[----:B------:R-:W-:Y:S01]  /*5f70*/  UMOV UR11, UR35 ;  /* 0x00000023000b7c82 */ /* 0x000fe20008000000 */
[----:B------:R-:W-:Y:S01]  /*5f80*/  UMOV UR12, UR52 ;  /* 0x00000034000c7c82 */ /* 0x000fe20008000000 */
[C---:B------:R-:W-:Y:S01]  /*5f90*/  ISETP.NE.AND P0, PT, R10.reuse, 0x2, PT ;  /* 0x000000020a00780c */ /* 0x040fe20003f05270 */
[----:B------:R-:W-:Y:S01]  /*5fa0*/  UMOV UR52, UR29 ;  /* 0x0000001d00347c82 */ /* 0x000fe20008000000 */
[----:B-1----:R-:W-:Y:S01]  /*5fb0*/  IMAD.U32 R4, RZ, RZ, UR5 ;  /* 0x00000005ff047e24 */ /* 0x002fe2000f8e00ff */
[----:B------:R-:W-:Y:S01]  /*5fc0*/  LOP3.LUT R11, R11, 0x1, RZ, 0x3c, !PT ;  /* 0x000000010b0b7812 */ /* 0x000fe200078e3cff */
[----:B------:R-:W-:Y:S01]  /*5fd0*/  UPLOP3.LUT UP4, UPT, UPT, UPT, UPT, 0x80, 0x8 ;  /* 0x000000000008789c */ /* 0x000fe20003f8f070 */
[----:B------:R-:W-:Y:S01]  /*5fe0*/  SEL R0, RZ, 0x1, P0 ;  /* 0x00000001ff007807 */ /* 0x000fe20000000000 */
[----:B------:R-:W-:Y:S01]  /*5ff0*/  UIADD3 UR28, UPT, UPT, UR14, UR18, URZ ;  /* 0x000000120e1c7290 */ /* 0x000fe2000fffe0ff */
[----:B------:R-:W-:Y:S02]  /*6000*/  SEL R10, R10, RZ, P0 ;  /* 0x000000ff0a0a7207 */ /* 0x000fe40000000000 */
[----:B------:R-:W-:Y:S01]  /*6010*/  IMAD.U32 R5, RZ, RZ, UR4 ;  /* 0x00000004ff057e24 */ /* 0x000fe2000f8e00ff */
[----:B------:R-:W-:Y:S02]  /*6020*/  @!P1 R2UR UR4, R4 ;  /* 0x00000000040492ca */ /* 0x000fe400000e0000 */
[----:B------:R-:W-:Y:S02]  /*6030*/  LOP3.LUT R9, R9, R0, RZ, 0x3c, !PT ;  /* 0x0000000009097212 */ /* 0x000fe400078e3cff */
[----:B------:R-:W-:Y:S11]  /*6040*/  @!P1 R2UR UR5, R5 ;  /* 0x00000000050592ca */ /* 0x000ff600000e0000 */
[----:B------:R-:W-:Y:S02]  /*6050*/  @!UPT UIADD3 URZ, UPT, UPT, URZ, URZ, URZ ;  /* 0x000000fffffff290 */ /* 0x000fe4000fffe0ff */
[----:B------:R1:W-:Y:S01]  /*6060*/  @!UP0 UTMALDG.3D [UR8], [UR4], desc[UR6] ;  /* 0x00000608040085b4 */ /* 0x0003e20008011000 */
[----:B------:R2:W-:Y:S01]  /*6070*/  @!P1 SYNCS.ARRIVE.TRANS64.RED.A0TR RZ, [UR21+0x48], R3 ;  /* 0x00004803ffff99a7 */ /* 0x0005e20008300415 */
[----:B------:R-:W-:Y:S01]  /*6080*/  SYNCS.ARRIVE.TRANS64.RED.A1T0 RZ, [UR44], RZ ;  /* 0x000000ffffff79a7 */ /* 0x000fe2000810042c */
[----:B-1----:R-:W-:Y:S01]  /*6090*/  UIADD3 UR12, UPT, UPT, UR13, UR16, URZ ;  /* 0x000000100d0c7290 */ /* 0x002fe2000fffe0ff */
[----:B------:R-:W-:Y:S11]  /*60a0*/  BRA.U UP2, `(.L_x_97) ;  /* 0xfffffff102487547 */ /* 0x000ff6000b83ffff */
[----:B--2---:R-:W-:-:S04]  /*60b0*/  SHF.L.U32 R3, R11, 0x1f, RZ ;  /* 0x0000001f0b037819 */ /* 0x004fc800000006ff */
[----:B------:R-:W1:Y:S02]  /*60c0*/  SYNCS.PHASECHK.TRANS64.TRYWAIT P0, [UR21+0x50], R3 ;  /* 0x00005003ff0075a7 */ /* 0x000e640008001115 */
[----:B-1----:R-:W-:Y:S05]  /*60d0*/  @!P0 BRA `(.L_x_98) ;  /* 0x0000004c00908947 */ /* 0x002fea0003800000 */
.L_x_185:
[----:B------:R-:W2:Y:S02]  /*60e0*/  SYNCS.PHASECHK.TRANS64.TRYWAIT P0, [UR21+0x58], R3 ;  /* 0x00005803ff0075a7 */ /* 0x000ea40008001115 */
[----:B--2---:R-:W-:Y:S05]  /*60f0*/  @!P0 BRA `(.L_x_99) ;  /* 0x0000004c00a08947 */ /* 0x004fea0003800000 */
.L_x_187:
[----:B------:R-:W2:Y:S02]  /*6100*/  SYNCS.PHASECHK.TRANS64.TRYWAIT P0, [UR21+0x60], R3 ;  /* 0x00006003ff0075a7 */ /* 0x000ea40008001115 */
[----:B--2---:R-:W-:Y:S05]  /*6110*/  @!P0 BRA `(.L_x_100) ;  /* 0x0000004c00b08947 */ /* 0x004fea0003800000 */
.L_x_189:
[----:B-1----:R-:W-:-:S07]  /*6120*/  MOV R0, UR21 ;  /* 0x0000001500007c02 */ /* 0x002fce0008000f00 */
.L_x_101:
[----:B-1----:R-:W-:-:S04]  /*6130*/  SHF.L.U32 R3, R11, 0x1f, RZ ;  /* 0x0000001f0b037819 */ /* 0x002fc800000006ff */
[----:B------:R1:W2:Y:S03]  /*6140*/  SYNCS.PHASECHK.TRANS64.TRYWAIT P0, [R0+URZ+0x68], R3 ;  /* 0x00006803000075a7 */ /* 0x0002a600080011ff */
[----:B--2---:R-:W-:Y:S05]  /*6150*/  @!P0 NANOSLEEP.SYNCS 0x989680 ;  /* 0x009896800000895d */ /* 0x004fea0003900000 */
[----:B------:R-:W2:Y:S02]  /*6160*/  @!P0 SYNCS.PHASECHK.TRANS64 P0, [R0+URZ+0x68], R3 ;  /* 0x00006803000085a7 */ /* 0x000ea400080010ff */
[----:B--23--:R-:W-:Y:S05]  /*6170*/  @P0 EXIT ;  /* 0x000000000000094d */ /* 0x00cfea0003800000 */
[----:B------:R-:W-:Y:S05]  /*6180*/  BRA `(.L_x_101) ;  /* 0xfffffffc00e87947 */ /* 0x000fea000383ffff */
.L_x_86:
[----:B------:R-:W-:-:S06]  /*6190*/  UISETP.GE.AND UP0, UPT, UR20, 0x4, UPT ;  /* 0x000000041400788c */ /* 0x000fcc000bf06270 */
[----:B------:R-:W-:-:S13]  /*61a0*/  PLOP3.LUT P0, PT, PT, PT, UP0, 0x80, 0x8 ;  /* 0x000000000008781c */ /* 0x000fda0003f0f008 */
[----:B------:R-:W-:Y:S05]  /*61b0*/  @!P0 EXIT ;  /* 0x000000000000894d */ /* 0x000fea0003800000 */
[----:B------:R-:W-:Y:S01]  /*61c0*/  BAR.SYNC.DEFER_BLOCKING 0x6, 0xa0 ;  /* 0x0182800000007b1d */ /* 0x000fe20000010000 */
[C---:B------:R-:W-:Y:S01]  /*61d0*/  IMAD.SHL.U32 R2, R94.reuse, 0x20, RZ ;  /* 0x000000205e027824 */ /* 0x040fe200078e00ff */
[C---:B------:R-:W-:Y:S01]  /*61e0*/  SHF.L.U32 R37, R94.reuse, 0x10, RZ ;  /* 0x000000105e257819 */ /* 0x040fe200000006ff */
[C---:B------:R-:W-:Y:S01]  /*61f0*/  IMAD.SHL.U32 R93, R94.reuse, 0x4, RZ ;  /* 0x000000045e5d7824 */ /* 0x040fe200078e00ff */
[----:B------:R-:W-:Y:S01]  /*6200*/  LOP3.LUT R95, R94, 0x60, RZ, 0xc0, !PT ;  /* 0x000000605e5f7812 */ /* 0x000fe200078ec0ff */
[----:B------:R-:W-:Y:S01]  /*6210*/  HFMA2 R86, -RZ, RZ, 0, 0 ;  /* 0x00000000ff567431 */ /* 0x000fe200000001ff */
[----:B------:R-:W-:Y:S02]  /*6220*/  UMOV UR43, 0x400 ;  /* 0x00000400002b7882 */ /* 0x000fe40000000000 */
[----:B------:R-:W1:Y:S01]  /*6230*/  LDC.64 R78, c[0x0][0xcb0] ;  /* 0x00032c00ff4e7b82 */ /* 0x000e620000000a00 */
[----:B------:R-:W-:Y:S01]  /*6240*/  ULEA UR43, UR61, UR43, 0x18 ;  /* 0x0000002b3d2b7291 */ /* 0x000fe2000f8ec0ff */
[----:B------:R-:W-:Y:S01]  /*6250*/  LOP3.LUT R6, R2, 0xc0, RZ, 0xc0, !PT ;  /* 0x000000c002067812 */ /* 0x000fe200078ec0ff */
[----:B------:R-:W2:Y:S01]  /*6260*/  LDCU.64 UR6, c[0x0][0xc90] ;  /* 0x00019200ff0677ac */ /* 0x000ea20008000a00 */
[----:B------:R-:W-:Y:S01]  /*6270*/  LOP3.LUT R92, R94, 0x2, RZ, 0xc0, !PT ;  /* 0x000000025e5c7812 */ /* 0x000fe200078ec0ff */
[----:B------:R-:W-:Y:S01]  /*6280*/  IMAD.MOV.U32 R90, RZ, RZ, 0x1 ;  /* 0x00000001ff5a7424 */ /* 0x000fe200078e00ff */
[----:B------:R-:W-:Y:S01]  /*6290*/  LOP3.LUT R93, R6, 0x18, R93, 0xf8, !PT ;  /* 0x00000018065d7812 */ /* 0x000fe200078ef85d */
[----:B------:R-:W-:Y:S01]  /*62a0*/  UIADD3 UR4, UPT, UPT, UR43, 0x200, URZ ;  /* 0x000002002b047890 */ /* 0x000fe2000fffe0ff */
[----:B------:R-:W3:Y:S01]  /*62b0*/  LDC.64 R76, c[0x0][0xca8] ;  /* 0x00032a00ff4c7b82 */ /* 0x000ee20000000a00 */
[----:B------:R-:W-:Y:S01]  /*62c0*/  LOP3.LUT R37, R37, 0x600000, RZ, 0xc0, !PT ;  /* 0x0060000025257812 */ /* 0x000fe200078ec0ff */
[----:B------:R-:W-:Y:S01]  /*62d0*/  IMAD.MOV.U32 R36, RZ, RZ, RZ ;  /* 0x000000ffff247224 */ /* 0x000fe200078e00ff */
[----:B------:R-:W-:-:S02]  /*62e0*/  LOP3.LUT R93, R93, 0xf20, R2, 0xf8, !PT ;  /* 0x00000f205d5d7812 */ /* 0x000fc400078ef802 */
[----:B------:R-:W-:Y:S01]  /*62f0*/  CS2R R88, SRZ ;  /* 0x0000000000587805 */ /* 0x000fe2000001ff00 */
[----:B------:R-:W-:Y:S01]  /*6300*/  IMAD.U32 R84, RZ, RZ, UR4 ;  /* 0x00000004ff547e24 */ /* 0x000fe2000f8e00ff */
[----:B------:R-:W-:Y:S01]  /*6310*/  LOP3.LUT R94, R94, 0x4, RZ, 0xc0, !PT ;  /* 0x000000045e5e7812 */ /* 0x000fe200078ec0ff */
[----:B------:R-:W4:Y:S01]  /*6320*/  LDCU UR53, c[0x0][0x370] ;  /* 0x00006e00ff3577ac */ /* 0x000f220008000800 */
[----:B------:R-:W4:Y:S02]  /*6330*/  LDS R0, [UR43+0x110] ;  /* 0x0001102bff007984 */ /* 0x000f240008000800 */
[----:B------:R-:W-:Y:S01]  /*6340*/  LEA R93, R93, R84, 0x1 ;  /* 0x000000545d5d7211 */ /* 0x000fe200078e08ff */
[----:B------:R-:W1:Y:S01]  /*6350*/  LDCU UR42, c[0x0][0xf0c] ;  /* 0x0001e180ff2a77ac */ /* 0x000e620008000800 */
[----:B--2---:R-:W-:Y:S01]  /*6360*/  IMAD.U32 R97, RZ, RZ, UR6 ;  /* 0x00000006ff617e24 */ /* 0x004fe2000f8e00ff */
[----:B------:R-:W-:Y:S02]  /*6370*/  MOV R96, UR7 ;  /* 0x0000000700607c02 */ /* 0x000fe40008000f00 */
[--C-:B------:R-:W-:Y:S01]  /*6380*/  IMAD R92, R92, -0x10, R93.reuse ;  /* 0xfffffff05c5c7824 */ /* 0x100fe200078e025d */
[----:B------:R-:W2:Y:S01]  /*6390*/  LDCU UR38, c[0x0][0xf30] ;  /* 0x0001e600ff2677ac */ /* 0x000ea20008000800 */
[----:B------:R-:W-:Y:S01]  /*63a0*/  IMAD R91, R94, -0x10, R93 ;  /* 0xfffffff05e5b7824 */ /* 0x000fe200078e025d */
[----:B------:R-:W1:Y:S01]  /*63b0*/  LDCU.64 UR54, c[0x0][0xc88] ;  /* 0x00019100ff3677ac */ /* 0x000e620008000a00 */
[----:B------:R-:W1:Y:S01]  /*63c0*/  LDCU.64 UR40, c[0x0][0xf28] ;  /* 0x0001e500ff2877ac */ /* 0x000e620008000a00 */
[----:B------:R-:W1:Y:S01]  /*63d0*/  LDCU.128 UR56, c[0x0][0xf10] ;  /* 0x0001e200ff3877ac */ /* 0x000e620008000c00 */
[----:B------:R-:W1:Y:S01]  /*63e0*/  LDCU UR47, c[0x0][0x374] ;  /* 0x00006e80ff2f77ac */ /* 0x000e620008000800 */
[----:B------:R-:W-:Y:S01]  /*63f0*/  UMOV UR46, URZ ;  /* 0x000000ff002e7c82 */ /* 0x000fe20008000000 */
[----:B------:R-:W-:Y:S01]  /*6400*/  UMOV UR45, URZ ;  /* 0x000000ff002d7c82 */ /* 0x000fe20008000000 */
[----:B-1234-:R-:W-:-:S07]  /*6410*/  IMAD.IADD R37, R0, 0x1, R37 ;  /* 0x0000000100257824 */ /* 0x01efce00078e0225 */
.L_x_145:
[----:B------:R-:W-:Y:S02]  /*6420*/  LEA R3, R86, UR43, 0x3 ;  /* 0x0000002b56037c11 */ /* 0x000fe4000f8e18ff */
[----:B------:R-:W-:Y:S02]  /*6430*/  SHF.L.U32 R0, R88, 0x1f, RZ ;  /* 0x0000001f58007819 */ /* 0x000fe400000006ff */
[----:B------:R-:W-:Y:S02]  /*6440*/  LEA R5, R86, UR43, 0x4 ;  /* 0x0000002b56057c11 */ /* 0x000fe4000f8e20ff */
[----:B-1----:R-:W1:Y:S02]  /*6450*/  SYNCS.PHASECHK.TRANS64.TRYWAIT P0, [R3+URZ+0x80], R0 ;  /* 0x00008000030075a7 */ /* 0x002e6400080011ff */
[----:B-12---:R-:W-:Y:S05]  /*6460*/  @!P0 BRA `(.L_x_102) ;  /* 0x0000004800f48947 */ /* 0x006fea0003800000 */
.L_x_190:
[----:B------:R-:W2:Y:S01]  /*6470*/  LDS.128 R4, [R5+0xf0] ;  /* 0x0000f00005047984 */ /* 0x000ea20000000c00 */
[----:B------:R-:W-:Y:S01]  /*6480*/  UISETP.GE.AND UP0, UPT, UR39, 0x1, UPT ;  /* 0x000000012700788c */ /* 0x000fe2000bf06270 */
[----:B------:R-:W-:Y:S01]  /*6490*/  @!PT LDS RZ, [RZ] ;  /* 0x00000000fffff984 */ /* 0x000fe20000000800 */
[----:B------:R-:W-:Y:S01]  /*64a0*/  @!PT LDS RZ, [RZ] ;  /* 0x00000000fffff984 */ /* 0x000fe20000000800 */
[----:B------:R-:W-:Y:S01]  /*64b0*/  @!PT LDS RZ, [RZ] ;  /* 0x00000000fffff984 */ /* 0x000fe20000000800 */
[----:B------:R-:W-:Y:S01]  /*64c0*/  @!PT LDS RZ, [RZ] ;  /* 0x00000000fffff984 */ /* 0x000fe20000000800 */
[----:B------:R3:W-:Y:S06]  /*64d0*/  MEMBAR.ALL.CTA ;  /* 0x0000000000007992 */ /* 0x0007ec0000008000 */
[----:B---3--:R-:W3:Y:S01]  /*64e0*/  FENCE.VIEW.ASYNC.S ;  /* 0x00000000000073c6 */ /* 0x008ee20000000000 */
[----:B--2---:R-:W-:Y:S11]  /*64f0*/  LOP3.LUT P0, RZ, R6, 0x1, RZ, 0xc0, !PT ;  /* 0x0000000106ff7812 */ /* 0x004ff6000780c0ff */
[----:B------:R-:W-:Y:S02]  /*6500*/  @!UPT UIADD3 URZ, UPT, UPT, URZ, URZ, URZ ;  /* 0x000000fffffff290 */ /* 0x000fe4000fffe0ff */
[----:B---3--:R-:W-:Y:S01]  /*6510*/  VOTEU.ANY UP1, P0 ;  /* 0x0000000000ff7886 */ /* 0x008fe20000020100 */
[----:B------:R-:W-:Y:S01]  /*6520*/  PLOP3.LUT P0, PT, PT, PT, UP1, 0x80, 0x8 ;  /* 0x000000000008781c */ /* 0x000fe20003f0f018 */
[----:B------:R-:W-:Y:S11]  /*6530*/  UP2UR UR62, UPR, URZ, 0x2 ;  /* 0x00000002ff3e7883 */ /* 0x000ff60008000000 */
[----:B------:R-:W-:Y:S01]  /*6540*/  @!UPT UIADD3 URZ, UPT, UPT, URZ, URZ, URZ ;  /* 0x000000fffffff290 */ /* 0x000fe2000fffe0ff */
[----:B-1----:R-:W-:Y:S02]  /*6550*/  @P0 SHF.R.U32.HI R0, RZ, 0x10, R5 ;  /* 0x00000010ff000819 */ /* 0x002fe40000011605 */
        /* <DEDUP_REMOVED lines=12> */
[----:B------:R-:W2:Y:S01]  /*6620*/  LDCU UR13, c[0x0][0xf20] ;  /* 0x0001e400ff0d77ac */ /* 0x000ea20008000800 */
[----:B------:R-:W-:Y:S02]  /*6630*/  UIMAD.WIDE.U32 UR4, UR47, UR59, URZ ;  /* 0x0000003b2f0472a5 */ /* 0x000fe4000f8e00ff */
[----:B------:R-:W-:Y:S02]  /*6640*/  UIMAD.WIDE.U32 UR6, UR53, UR56, URZ ;  /* 0x00000038350672a5 */ /* 0x000fe4000f8e00ff */
[----:B------:R-:W-:Y:S02]  /*6650*/  UISETP.NE.AND UP0, UPT, UR58, 0x1, UPT ;  /* 0x000000013a00788c */ /* 0x000fe4000bf05270 */
[----:B------:R-:W-:Y:S02]  /*6660*/  UIMAD.WIDE.U32 UR8, UR36, UR59, URZ ;  /* 0x0000003b240872a5 */ /* 0x000fe4000f8e00ff */
[----:B------:R-:W-:Y:S02]  /*6670*/  UIMAD.WIDE.U32 UR10, UR37, UR56, URZ ;  /* 0x00000038250a72a5 */ /* 0x000fe4000f8e00ff */
[----:B------:R-:W-:Y:S02]  /*6680*/  UISETP.NE.AND UP1, UPT, UR42, 0x1, UPT ;  /* 0x000000012a00788c */ /* 0x000fe4000bf25270 */
[----:B------:R-:W-:Y:S01]  /*6690*/  UISETP.NE.AND UP2, UPT, UR39, 0x1, UPT ;  /* 0x000000012700788c */ /* 0x000fe2000bf45270 */
[----:B------:R-:W-:Y:S02]  /*66a0*/  UMOV UR4, UR5 ;  /* 0x0000000500047c82 */ /* 0x000fe40008000000 */
[----:B--2---:R-:W-:Y:S03]  /*66b0*/  USHF.R.U32.HI UR5, URZ, UR13, UR4 ;  /* 0x0000000dff057299 */ /* 0x004fe60008011604 */
[----:B------:R-:W-:Y:S02]  /*66c0*/  UMOV UR4, UR7 ;  /* 0x0000000700047c82 */ /* 0x000fe40008000000 */
[----:B------:R-:W-:Y:S02]  /*66d0*/  USHF.R.U32.HI UR7, URZ, UR57, UR4 ;  /* 0x00000039ff077299 */ /* 0x000fe40008011604 */
[----:B------:R-:W-:Y:S02]  /*66e0*/  USEL UR4, UR47, UR5, !UP0 ;  /* 0x000000052f047287 */ /* 0x000fe4000c000000 */
[----:B------:R-:W-:Y:S01]  /*66f0*/  USEL UR7, UR53, UR7, !UP1 ;  /* 0x0000000735077287 */ /* 0x000fe2000c800000 */
[----:B------:R-:W-:Y:S01]  /*6700*/  UMOV UR5, UR9 ;  /* 0x0000000900057c82 */ /* 0x000fe20008000000 */
[----:B------:R-:W-:Y:S02]  /*6710*/  UIMAD.WIDE.U32 UR8, UR4, UR40, URZ ;  /* 0x00000028040872a5 */ /* 0x000fe4000f8e00ff */
[----:B------:R-:W-:Y:S03]  /*6720*/  USHF.R.U32.HI UR6, URZ, UR13, UR5 ;  /* 0x0000000dff067299 */ /* 0x000fe60008011605 */
[----:B------:R-:W-:Y:S01]  /*6730*/  UMOV UR5, UR11 ;  /* 0x0000000b00057c82 */ /* 0x000fe20008000000 */
[----:B------:R-:W-:Y:S02]  /*6740*/  UIMAD.WIDE.U32 UR10, UR7, UR40, URZ ;  /* 0x00000028070a72a5 */ /* 0x000fe4000f8e00ff */
[----:B------:R-:W-:Y:S02]  /*6750*/  USHF.R.U32.HI UR13, URZ, UR57, UR5 ;  /* 0x00000039ff0d7299 */ /* 0x000fe40008011605 */
[----:B------:R-:W-:Y:S01]  /*6760*/  USEL UR6, UR36, UR6, !UP0 ;  /* 0x0000000624067287 */ /* 0x000fe2000c000000 */
[----:B------:R-:W-:Y:S02]  /*6770*/  UMOV UR5, UR9 ;  /* 0x0000000900057c82 */ /* 0x000fe40008000000 */
[----:B------:R-:W-:Y:S01]  /*6780*/  UMOV UR10, UR11 ;  /* 0x0000000b000a7c82 */ /* 0x000fe20008000000 */
[----:B------:R-:W-:Y:S02]  /*6790*/  @UP2 USHF.R.U32.HI UR4, URZ, UR41, UR5 ;  /* 0x00000029ff042299 */ /* 0x000fe40008011605 */
[----:B------:R-:W-:Y:S02]  /*67a0*/  @UP2 USHF.R.U32.HI UR7, URZ, UR41, UR10 ;  /* 0x00000029ff072299 */ /* 0x000fe4000801160a */
[----:B------:R-:W-:Y:S02]  /*67b0*/  UIMAD UR4, UR39, UR4, URZ ;  /* 0x00000004270472a4 */ /* 0x000fe4000f8e02ff */
[----:B------:R-:W-:Y:S02]  /*67c0*/  UIMAD.WIDE.U32 UR10, UR6, UR40, URZ ;  /* 0x00000028060a72a5 */ /* 0x000fe4000f8e00ff */
[----:B------:R-:W-:Y:S02]  /*67d0*/  USEL UR5, UR37, UR13, !UP1 ;  /* 0x0000000d25057287 */ /* 0x000fe4000c800000 */
[----:B------:R-:W-:Y:S02]  /*67e0*/  UIMAD UR8, UR39, UR7, URZ ;  /* 0x00000007270872a4 */ /* 0x000fe4000f8e02ff */
[----:B------:R-:W-:Y:S03]  /*67f0*/  UISETP.GE.AND UP0, UPT, UR6, UR4, UPT ;  /* 0x000000040600728c */ /* 0x000fe6000bf06270 */
[----:B------:R-:W-:Y:S01]  /*6800*/  UMOV UR4, UR11 ;  /* 0x0000000b00047c82 */ /* 0x000fe20008000000 */
[----:B------:R-:W-:Y:S02]  /*6810*/  UISETP.GE.OR UP0, UPT, UR5, UR8, UP0 ;  /* 0x000000080500728c */ /* 0x000fe40008706670 */
[----:B------:R-:W-:Y:S02]  /*6820*/  USHF.R.U32.HI UR4, URZ, UR41, UR4 ;  /* 0x00000029ff047299 */ /* 0x000fe40008011604 */
[----:B------:R-:W-:Y:S02]  /*6830*/  UIMAD.WIDE.U32 UR8, UR5, UR40, URZ ;  /* 0x00000028050872a5 */ /* 0x000fe4000f8e00ff */
[----:B------:R-:W-:Y:S02]  /*6840*/  USEL UR11, UR6, UR4, !UP2 ;  /* 0x00000004060b7287 */ /* 0x000fe4000d000000 */
[----:B------:R-:W-:Y:S02]  /*6850*/  UIADD3 UR8, UPT, UPT, -UR5, URZ, URZ ;  /* 0x000000ff05087290 */ /* 0x000fe4000fffe1ff */
[----:B------:R-:W-:Y:S01]  /*6860*/  UIADD3 UR10, UPT, UPT, -UR11, URZ, URZ ;  /* 0x000000ff0b0a7290 */ /* 0x000fe2000fffe1ff */
[----:B------:R-:W-:Y:S01]  /*6870*/  @!UP0 UMOV UR4, UR9 ;  /* 0x0000000900048c82 */ /* 0x000fe20008000000 */
[----:B------:R-:W-:Y:S02]  /*6880*/  UIADD3 UR9, UPT, UPT, -UR6, URZ, URZ ;  /* 0x000000ff06097290 */ /* 0x000fe4000fffe1ff */
[----:B------:R-:W-:Y:S02]  /*6890*/  @!UP0 USHF.R.U32.HI UR4, URZ, UR41, UR4 ;  /* 0x00000029ff048299 */ /* 0x000fe40008011604 */
[----:B------:R-:W-:Y:S02]  /*68a0*/  UIMAD UR10, UR39, UR10, UR6 ;  /* 0x0000000a270a72a4 */ /* 0x000fe4000f8e0206 */
[----:B------:R-:W-:Y:S04]  /*68b0*/  @!UP0 USEL UR4, UR5, UR4, !UP2 ;  /* 0x0000000405048287 */ /* 0x000fe8000d000000 */
[----:B------:R-:W-:Y:S02]  /*68c0*/  @!UP0 UIMAD UR10, UR7, UR10, UR4 ;  /* 0x0000000a070a82a4 */ /* 0x000fe4000f8e0204 */
[----:B------:R-:W-:Y:S02]  /*68d0*/  @!UP0 UIADD3 UR11, UPT, UPT, UR11, -UR4, URZ ;  /* 0x800000040b0b8290 */ /* 0x000fe4000fffe0ff */
[----:B------:R-:W-:Y:S02]  /*68e0*/  UIMAD UR7, UR42, UR8, UR37 ;  /* 0x000000082a0772a4 */ /* 0x000fe4000f8e0225 */
[----:B------:R-:W-:Y:S02]  /*68f0*/  @!UP0 UIMAD UR6, UR11, UR39, UR5 ;  /* 0x000000270b0682a4 */ /* 0x000fe4000f8e0205 */
[----:B------:R-:W-:Y:S01]  /*6900*/  UIMAD UR4, UR58, UR9, UR36 ;  /* 0x000000093a0472a4 */ /* 0x000fe2000f8e0224 */
[----:B------:R-:W-:Y:S02]  /*6910*/  @!UP0 UMOV UR5, UR10 ;  /* 0x0000000a00058c82 */ /* 0x000fe40008000000 */
[----:B------:R-:W-:Y:S02]  /*6920*/  UIMAD UR37, UR5, UR42, UR7 ;  /* 0x0000002a052572a4 */ /* 0x000fe4000f8e0207 */
[----:B------:R-:W-:Y:S11]  /*6930*/  UIMAD UR36, UR6, UR58, UR4 ;  /* 0x0000003a062472a4 */ /* 0x000ff6000f8e0204 */
[----:B------:R-:W-:Y:S01]  /*6940*/  @!UPT UIADD3 URZ, UPT, UPT, URZ, URZ, URZ ;  /* 0x000000fffffff290 */ /* 0x000fe2000fffe0ff */
.L_x_103:
[----:B------:R-:W-:Y:S01]  /*6950*/  UISETP.NE.AND UP0, UPT, UR38, 0x1, UPT ;  /* 0x000000012600788c */ /* 0x000fe2000bf05270 */
[----:B------:R-:W-:Y:S01]  /*6960*/  LOP3.LUT P0, RZ, R84, 0x1b0, RZ, 0xc0, !PT ;  /* 0x000001b054ff7812 */ /* 0x000fe2000780c0ff */
[----:B------:R-:W-:Y:S01]  /*6970*/  USHF.L.U32 UR49, UR12, 0x7, URZ ;  /* 0x000000070c317899 */ /* 0x000fe200080006ff */
[----:B------:R-:W-:Y:S01]  /*6980*/  BSSY.RECONVERGENT B6, `(.L_x_104) ;  /* 0x0000034000067945 */ /* 0x000fe20003800200 */
[----:B------:R-:W-:Y:S01]  /*6990*/  USHF.L.U32 UR50, UR28, 0x7, URZ ;  /* 0x000000071c327899 */ /* 0x000fe200080006ff */
[----:B------:R-:W-:Y:S06]  /*69a0*/  IADD3 R86, PT, PT, R86, 0x1, RZ ;  /* 0x0000000156567810 */ /* 0x000fec0007ffe0ff */
[----:B------:R-:W2:Y:S01]  /*69b0*/  @!UP0 LDCU.128 UR16, c[0x0][0xf10] ;  /* 0x0001e200ff1087ac */ /* 0x000ea20008000c00 */
[----:B------:R-:W3:Y:S01]  /*69c0*/  @!UP0 LDCU UR5, c[0x0][0xf0c] ;  /* 0x0001e180ff0587ac */ /* 0x000ee20008000800 */
[----:B------:R-:W4:Y:S01]  /*69d0*/  @!UP0 LDCU UR10, c[0x0][0xf20] ;  /* 0x0001e400ff0a87ac */ /* 0x000f220008000800 */
[----:B--2---:R-:W-:Y:S02]  /*69e0*/  UIMAD.WIDE.U32 UR8, UR37, UR16, URZ ;  /* 0x00000010250872a5 */ /* 0x004fe4000f8e00ff */
[----:B------:R-:W-:Y:S02]  /*69f0*/  UIMAD.WIDE.U32 UR6, UR36, UR19, URZ ;  /* 0x00000013240672a5 */ /* 0x000fe4000f8e00ff */
[----:B------:R-:W-:Y:S03]  /*6a00*/  @!UP0 UISETP.NE.AND UP1, UPT, UR18, 0x1, UPT ;  /* 0x000000011200888c */ /* 0x000fe6000bf25270 */
[----:B------:R-:W-:Y:S01]  /*6a10*/  @!UP0 UMOV UR4, UR9 ;  /* 0x0000000900048c82 */ /* 0x000fe20008000000 */
[----:B---3--:R-:W-:Y:S02]  /*6a20*/  @!UP0 UISETP.NE.AND UP2, UPT, UR5, 0x1, UPT ;  /* 0x000000010500888c */ /* 0x008fe4000bf45270 */
[----:B------:R-:W-:Y:S01]  /*6a30*/  @!UP0 USHF.R.U32.HI UR4, URZ, UR17, UR4 ;  /* 0x00000011ff048299 */ /* 0x000fe20008011604 */
[----:B------:R-:W-:Y:S02]  /*6a40*/  @!UP0 UMOV UR6, UR7 ;  /* 0x0000000700068c82 */ /* 0x000fe40008000000 */
[----:B----4-:R-:W-:Y:S02]  /*6a50*/  @!UP0 USHF.R.U32.HI UR6, URZ, UR10, UR6 ;  /* 0x0000000aff068299 */ /* 0x010fe40008011606 */
[----:B------:R-:W-:Y:S02]  /*6a60*/  @!UP0 USEL UR7, UR37, UR4, !UP2 ;  /* 0x0000000425078287 */ /* 0x000fe4000d000000 */
[----:B------:R-:W-:Y:S04]  /*6a70*/  @!UP0 USEL UR6, UR36, UR6, !UP1 ;  /* 0x0000000624068287 */ /* 0x000fe8000c800000 */
[----:B------:R-:W-:Y:S02]  /*6a80*/  @!UP0 UIADD3 UR4, UPT, UPT, -UR7, UR6, URZ ;  /* 0x0000000607048290 */ /* 0x000fe4000fffe1ff */
[----:B------:R-:W-:Y:S02]  /*6a90*/  @!UP0 UIADD3 UR6, UPT, UPT, UR7, -UR6, URZ ;  /* 0x8000000607068290 */ /* 0x000fe4000fffe0ff */
[----:B------:R-:W-:Y:S02]  /*6aa0*/  @!UP0 UIMAD UR37, UR4, UR5, UR37 ;  /* 0x00000005042582a4 */ /* 0x000fe4000f8e0225 */
[----:B------:R-:W-:Y:S01]  /*6ab0*/  @!UP0 UIMAD UR36, UR6, UR18, UR36 ;  /* 0x00000012062482a4 */ /* 0x000fe2000f8e0224 */
[----:B------:R-:W-:Y:S11]  /*6ac0*/  @!P0 BRA `(.L_x_105) ;  /* 0x00000000007c8947 */ /* 0x000ff60003800000 */
[----:B------:R-:W2:Y:S01]  /*6ad0*/  LDCU.64 UR8, c[0x4][0x80] ;  /* 0x01001000ff0877ac */ /* 0x000ea20008000a00 */
[----:B------:R-:W-:Y:S01]  /*6ae0*/  MOV R2, 0x0 ;  /* 0x0000000000027802 */ /* 0x000fe20000000f00 */
[----:B------:R-:W-:Y:S02]  /*6af0*/  HFMA2 R12, -RZ, RZ, 0, 5.9604644775390625e-08 ;  /* 0x00000001ff0c7431 */ /* 0x000fe400000001ff */
[----:B------:R-:W-:Y:S01]  /*6b00*/  IMAD.MOV.U32 R8, RZ, RZ, 0x70 ;  /* 0x00000070ff087424 */ /* 0x000fe200078e00ff */
[----:B------:R3:W4:Y:S01]  /*6b10*/  LDC.64 R14, c[0x4][R2] ;  /* 0x01000000020e7b82 */ /* 0x0007220000000a00 */
[----:B------:R-:W1:Y:S01]  /*6b20*/  LDCU.64 UR6, c[0x4][0x88] ;  /* 0x01001100ff0677ac */ /* 0x000e620008000a00 */
[----:B------:R-:W-:Y:S01]  /*6b30*/  IMAD.MOV.U32 R13, RZ, RZ, RZ ;  /* 0x000000ffff0d7224 */ /* 0x000fe200078e00ff */
[----:B------:R-:W1:Y:S01]  /*6b40*/  LDCU.64 UR4, c[0x4][0x8] ;  /* 0x01000100ff0477ac */ /* 0x000e620008000a00 */
[----:B--2---:R-:W-:Y:S01]  /*6b50*/  MOV R5, UR9 ;  /* 0x0000000900057c02 */ /* 0x004fe20008000f00 */
[----:B------:R-:W-:Y:S01]  /*6b60*/  IMAD.U32 R4, RZ, RZ, UR8 ;  /* 0x00000008ff047e24 */ /* 0x000fe2000f8e00ff */
[----:B-1----:R-:W-:Y:S01]  /*6b70*/  MOV R7, UR7 ;  /* 0x0000000700077c02 */ /* 0x002fe20008000f00 */
[----:B------:R-:W-:Y:S01]  /*6b80*/  IMAD.U32 R6, RZ, RZ, UR6 ;  /* 0x00000006ff067e24 */ /* 0x000fe2000f8e00ff */
[----:B------:R-:W-:Y:S01]  /*6b90*/  MOV R11, UR5 ;  /* 0x00000005000b7c02 */ /* 0x000fe20008000f00 */
[----:B------:R-:W-:Y:S02]  /*6ba0*/  IMAD.U32 R10, RZ, RZ, UR4 ;  /* 0x00000004ff0a7e24 */ /* 0x000fe4000f8e00ff */
[----:B------:R-:W-:Y:S07]  /*6bb0*/  LEPC R20, `(.L_x_106) ;  /* 0x000000001014794e */ /* 0x000fee0000000000 */
[----:B---345:R-:W-:Y:S05]  /*6bc0*/  CALL.ABS.NOINC R14 ;  /* 0x000000000e007343 */ /* 0x038fea0003c00000 */
.L_x_106:
[----:B------:R-:W1:Y:S01]  /*6bd0*/  LDCU.64 UR8, c[0x4][0x80] ;  /* 0x01001000ff0877ac */ /* 0x000e620008000a00 */
[----:B------:R-:W2:Y:S01]  /*6be0*/  LDC.64 R2, c[0x4][R2] ;  /* 0x0100000002027b82 */ /* 0x000ea20000000a00 */
[----:B------:R-:W-:Y:S02]  /*6bf0*/  HFMA2 R12, -RZ, RZ, 0, 5.9604644775390625e-08 ;  /* 0x00000001ff0c7431 */ /* 0x000fe400000001ff */
[----:B------:R-:W-:Y:S02]  /*6c00*/  IMAD.MOV.U32 R8, RZ, RZ, 0x70 ;  /* 0x00000070ff087424 */ /* 0x000fe400078e00ff */
[----:B------:R-:W-:Y:S01]  /*6c10*/  IMAD.MOV.U32 R13, RZ, RZ, RZ ;  /* 0x000000ffff0d7224 */ /* 0x000fe200078e00ff */
[----:B------:R-:W3:Y:S01]  /*6c20*/  LDCU.64 UR6, c[0x4][0x88] ;  /* 0x01001100ff0677ac */ /* 0x000ee20008000a00 */
[----:B------:R-:W4:Y:S01]  /*6c30*/  LDCU.64 UR4, c[0x4][0x8] ;  /* 0x01000100ff0477ac */ /* 0x000f220008000a00 */
[----:B-1----:R-:W-:Y:S02]  /*6c40*/  MOV R4, UR8 ;  /* 0x0000000800047c02 */ /* 0x002fe40008000f00 */
[----:B------:R-:W-:Y:S02]  /*6c50*/  MOV R5, UR9 ;  /* 0x0000000900057c02 */ /* 0x000fe40008000f00 */
[----:B---3--:R-:W-:Y:S01]  /*6c60*/  MOV R7, UR7 ;  /* 0x0000000700077c02 */ /* 0x008fe20008000f00 */
[----:B------:R-:W-:Y:S01]  /*6c70*/  IMAD.U32 R6, RZ, RZ, UR6 ;  /* 0x00000006ff067e24 */ /* 0x000fe2000f8e00ff */
[----:B----4-:R-:W-:Y:S01]  /*6c80*/  MOV R11, UR5 ;  /* 0x00000005000b7c02 */ /* 0x010fe20008000f00 */
[----:B------:R-:W-:Y:S02]  /*6c90*/  IMAD.U32 R10, RZ, RZ, UR4 ;  /* 0x00000004ff0a7e24 */ /* 0x000fe4000f8e00ff */
[----:B------:R-:W-:Y:S07]  /*6ca0*/  LEPC R20, `(.L_x_105) ;  /* 0x000000001014794e */ /* 0x000fee0000000000 */
[----:B--2---:R-:W-:Y:S05]  /*6cb0*/  CALL.ABS.NOINC R2 ;  /* 0x0000000002007343 */ /* 0x004fea0003c00000 */
.L_x_105:
[----:B------:R-:W-:Y:S05]  /*6cc0*/  BSYNC.RECONVERGENT B6 ;  /* 0x0000000000067941 */ /* 0x000fea0003800200 */
.L_x_104:
[----:B------:R-:W-:Y:S01]  /*6cd0*/  R2UR UR5, R97 ;  /* 0x00000000610572ca */ /* 0x000fe200000e0000 */
[----:B------:R-:W-:Y:S01]  /*6ce0*/  UISETP.NE.AND UP2, UPT, UR63, URZ, UPT ;  /* 0x000000ff3f00728c */ /* 0x000fe2000bf45270 */
[----:B------:R-:W-:Y:S02]  /*6cf0*/  R2UR UR4, R96 ;  /* 0x00000000600472ca */ /* 0x000fe400000e0000 */
[----:B------:R-:W-:Y:S02]  /*6d00*/  ISETP.NE.U32.AND P4, PT, R78, RZ, PT ;  /* 0x000000ff4e00720c */ /* 0x000fe40003f85070 */
[----:B------:R-:W-:Y:S02]  /*6d10*/  ISETP.NE.U32.AND P2, PT, RZ, UR54, PT ;  /* 0x00000036ff007c0c */ /* 0x000fe4000bf45070 */
[----:B------:R-:W-:Y:S02]  /*6d20*/  PLOP3.LUT P1, PT, PT, PT, UP2, 0x80, 0x8 ;  /* 0x000000000008781c */ /* 0x000fe40003f2f028 */
[----:B------:R-:W-:Y:S02]  /*6d30*/  ISETP.NE.AND.EX P4, PT, R79, RZ, PT, P4 ;  /* 0x000000ff4f00720c */ /* 0x000fe40003f85340 */
[----:B------:R-:W-:Y:S01]  /*6d40*/  ISETP.NE.AND.EX P2, PT, RZ, UR55, PT, P2 ;  /* 0x00000037ff007c0c */ /* 0x000fe2000bf45320 */
[----:B------:R-:W-:Y:S04]  /*6d50*/  UISETP.NE.U32.AND UP0, UPT, UR5, URZ, UPT ;  /* 0x000000ff0500728c */ /* 0x000fe8000bf05070 */
[----:B------:R-:W-:Y:S02]  /*6d60*/  UISETP.NE.AND.EX UP1, UPT, UR4, URZ, UPT, UP0 ;  /* 0x000000ff0400728c */ /* 0x000fe4000bf25300 */
[----:B------:R-:W-:Y:S02]  /*6d70*/  UPLOP3.LUT UP0, UPT, UPT, UPT, UPT, 0x40, 0x4 ;  /* 0x000000000004789c */ /* 0x000fe40003f0e870 */
[----:B------:R-:W-:Y:S06]  /*6d80*/  @UP2 UPLOP3.LUT UP0, UPT, UPT, UPT, UP1, 0x80, 0x8 ;  /* 0x000000000008289c */ /* 0x000fec0003f0f010 */
[----:B------:R-:W-:Y:S01]  /*6d90*/  PLOP3.LUT P0, PT, PT, PT, UP0, 0x80, 0x8 ;  /* 0x000000000008781c */ /* 0x000fe20003f0f008 */
[----:B------:R-:W-:Y:S01]  /*6da0*/  @!UPT UIADD3 URZ, UPT, UPT, URZ, URZ, URZ ;  /* 0x000000fffffff290 */ /* 0x000fe2000fffe0ff */
[----:B------:R-:W-:Y:S11]  /*6db0*/  BRA.U !UP1, `(.L_x_107) ;  /* 0x0000000109407547 */ /* 0x000ff6000b800000 */
[----:B------:R-:W-:Y:S01]  /*6dc0*/  UISETP.NE.U32.AND UP0, UPT, UR54, URZ, UPT ;  /* 0x000000ff3600728c */ /* 0x000fe2000bf05070 */
[----:B------:R-:W-:Y:S01]  /*6dd0*/  R2UR UR6, R97 ;  /* 0x00000000610672ca */ /* 0x000fe200000e0000 */
[----:B------:R-:W2:Y:S01]  /*6de0*/  LDCU.64 UR8, c[0x0][0x358] ;  /* 0x00006b00ff0877ac */ /* 0x000ea20008000a00 */
[----:B------:R-:W-:Y:S02]  /*6df0*/  HFMA2 R80, -RZ, RZ, 0, 5.9604644775390625e-08 ;  /* 0x00000001ff507431 */ /* 0x000fe400000001ff */
[----:B-1----:R-:W-:Y:S01]  /*6e00*/  IMAD.MOV.U32 R0, RZ, RZ, 0x1 ;  /* 0x00000001ff007424 */ /* 0x002fe200078e00ff */
[----:B------:R-:W-:Y:S06]  /*6e10*/  UISETP.NE.AND.EX UP0, UPT, UR55, URZ, UPT, UP0 ;  /* 0x000000ff3700728c */ /* 0x000fec000bf05300 */
[----:B------:R-:W-:Y:S05]  /*6e20*/  PLOP3.LUT P3, PT, PT, PT, UP0, 0x80, 0x8 ;  /* 0x000000000008781c */ /* 0x000fea0003f6f008 */
[----:B------:R-:W1:Y:S01]  /*6e30*/  @UP0 LDCU.64 UR4, c[0x0][0xc88] ;  /* 0x00019100ff0407ac */ /* 0x000e620008000a00 */
[----:B------:R-:W-:Y:S07]  /*6e40*/  @UP0 UIMAD UR6, UR52, UR6, URZ ;  /* 0x00000006340602a4 */ /* 0x000fee000f8e02ff */
[----:B------:R-:W-:Y:S01]  /*6e50*/  @!P3 PRMT R80, R0, 0x7610, R80 ;  /* 0x000076100050b816 */ /* 0x000fe20000000050 */
[----:B-1----:R-:W-:Y:S06]  /*6e60*/  @UP0 UIMAD.WIDE UR4, UR6, 0x4, UR4 ;  /* 0x00000004060408a5 */ /* 0x002fec000f8e0204 */
[----:B------:R-:W-:Y:S02]  /*6e70*/  IMAD.U32 R2, RZ, RZ, UR4 ;  /* 0x00000004ff027e24 */ /* 0x000fe4000f8e00ff */
[----:B------:R-:W-:Y:S03]  /*6e80*/  IMAD.U32 R3, RZ, RZ, UR5 ;  /* 0x00000005ff037e24 */ /* 0x000fe6000f8e00ff */
[----:B------:R-:W1:Y:S02]  /*6e90*/  @!UP0 LDCU UR4, c[0x0][0xc80] ;  /* 0x00019000ff0487ac */ /* 0x000e640008000800 */
[----:B--2--5:R2:W5:Y:S02]  /*6ea0*/  @P3 LDG.E R41, desc[UR8][R2.64] ;  /* 0x0000000802293981 */ /* 0x024564000c1e1900 */
[----:B-12---:R-:W-:Y:S02]  /*6eb0*/  @!P3 MOV R41, UR4 ;  /* 0x000000040029bc02 */ /* 0x006fe40008000f00 */
.L_x_107:
[----:B------:R-:W-:Y:S05]  /*6ec0*/  @!P4 BRA `(.L_x_108) ;  /* 0x000000000024c947 */ /* 0x000fea0003800000 */
[----:B------:R-:W-:Y:S01]  /*6ed0*/  ISETP.NE.U32.AND P3, PT, R76, RZ, PT ;  /* 0x000000ff4c00720c */ /* 0x000fe20003f65070 */
[----:B------:R-:W2:Y:S03]  /*6ee0*/  LDCU.64 UR4, c[0x0][0x358] ;  /* 0x00006b00ff0477ac */ /* 0x000ea60008000a00 */
[----:B------:R-:W-:Y:S11]  /*6ef0*/  ISETP.NE.AND.EX P3, PT, R77, RZ, PT, P3 ;  /* 0x000000ff4d00720c */ /* 0x000ff60003f65330 */
[----:B------:R-:W-:Y:S02]  /*6f00*/  @!UPT UIADD3 URZ, UPT, UPT, URZ, URZ, URZ ;  /* 0x000000fffffff290 */ /* 0x000fe4000fffe0ff */
[----:B------:R-:W3:Y:S01]  /*6f10*/  @P3 LDC.64 R2, c[0x0][0xca8] ;  /* 0x00032a00ff023b82 */ /* 0x000ee20000000a00 */
[----:B-1----:R-:W-:Y:S04]  /*6f20*/  @P3 IMAD R0, R78, UR52, RZ ;  /* 0x000000344e003c24 */ /* 0x002fe8000f8e02ff */
[----:B---3--:R-:W-:Y:S05]  /*6f30*/  @P3 IMAD.WIDE R2, R0, 0x4, R2 ;  /* 0x0000000400023825 */ /* 0x008fea00078e0202 */
[----:B--2--5:R2:W5:Y:S02]  /*6f40*/  @P3 LDG.E R38, desc[UR4][R2.64] ;  /* 0x0000000402263981 */ /* 0x024564000c1e1900 */
[----:B--2---:R-:W3:Y:S02]  /*6f50*/  @!P3 LDC R38, c[0x0][0xca0] ;  /* 0x00032800ff26bb82 */ /* 0x004ee40000000800 */
.L_x_108:
[----:B-----5:R-:W-:Y:S01]  /*6f60*/  FSETP.NEU.AND P3, PT, R41, RZ, PT ;  /* 0x000000ff2900720b */ /* 0x020fe20003f6d000 */
[----:B------:R-:W-:Y:S01]  /*6f70*/  BSSY B1, `(.L_x_109) ;  /* 0x0000039000017945 */ /* 0x000fe20003800000 */
[----:B------:R-:W-:Y:S01]  /*6f80*/  SEL R3, RZ, 0xffffffff, P2 ;  /* 0xffffffffff037807 */ /* 0x000fe20001000000 */
[----:B------:R-:W-:Y:S01]  /*6f90*/  IMAD.MOV.U32 R47, RZ, RZ, 0x1 ;  /* 0x00000001ff2f7424 */ /* 0x000fe200078e00ff */
[----:B------:R-:W-:Y:S01]  /*6fa0*/  @P1 LOP3.LUT P2, RZ, R80, 0xff, RZ, 0xc0, !PT ;  /* 0x000000ff50ff1812 */ /* 0x000fe2000784c0ff */
[----:B------:R-:W-:Y:S01]  /*6fb0*/  IMAD R39, R36, 0x80, R37 ;  /* 0x0000008024277824 */ /* 0x000fe200078e0225 */
[----:B------:R-:W-:Y:S01]  /*6fc0*/  @P1 SEL R2, RZ, 0xffffffff, P3 ;  /* 0xffffffffff021807 */ /* 0x000fe20001800000 */
[----:B------:R-:W-:Y:S01]  /*6fd0*/  IMAD R87, R94, -0x10, R92 ;  /* 0xfffffff05e577824 */ /* 0x000fe200078e025c */
[----:B------:R-:W-:Y:S01]  /*6fe0*/  LOP3.LUT R90, R90, 0x1, RZ, 0x3c, !PT ;  /* 0x000000015a5a7812 */ /* 0x000fe200078e3cff */
[----:B------:R-:W-:Y:S01]  /*6ff0*/  IMAD.MOV.U32 R46, RZ, RZ, RZ ;  /* 0x000000ffff2e7224 */ /* 0x000fe200078e00ff */
[----:B------:R-:W-:Y:S02]  /*7000*/  @P0 SEL R2, R3, R2, !P2 ;  /* 0x0000000203020207 */ /* 0x000fe40005000000 */
[----:B------:R-:W-:Y:S02]  /*7010*/  CS2R R74, SRZ ;  /* 0x00000000004a7805 */ /* 0x000fe4000001ff00 */
[----:B------:R-:W-:Y:S02]  /*7020*/  LEA R99, R36, UR43, 0x3 ;  /* 0x0000002b24637c11 */ /* 0x000fe4000f8e18ff */
[----:B------:R-:W-:Y:S02]  /*7030*/  CS2R R72, SRZ ;  /* 0x0000000000487805 */ /* 0x000fe4000001ff00 */
[----:B------:R-:W-:Y:S02]  /*7040*/  @P1 LOP3.LUT R2, R2, 0x1, RZ, 0xc0, !PT ;  /* 0x0000000102021812 */ /* 0x000fe400078ec0ff */
[----:B------:R-:W-:Y:S02]  /*7050*/  CS2R R66, SRZ ;  /* 0x0000000000427805 */ /* 0x000fe4000001ff00 */
[----:B-1----:R-:W-:Y:S02]  /*7060*/  SHF.L.U32 R0, R89, 0x1f, RZ ;  /* 0x0000001f59007819 */ /* 0x002fe400000006ff */
[----:B------:R-:W-:Y:S02]  /*7070*/  CS2R R64, SRZ ;  /* 0x0000000000407805 */ /* 0x000fe4000001ff00 */
[----:B------:R-:W-:Y:S02]  /*7080*/  ISETP.NE.U32.OR P5, PT, R2, 0x1, !P1 ;  /* 0x000000010200780c */ /* 0x000fe40004fa5470 */
[----:B------:R-:W-:Y:S02]  /*7090*/  CS2R R58, SRZ ;  /* 0x00000000003a7805 */ /* 0x000fe4000001ff00 */
[----:B------:R-:W-:Y:S02]  /*70a0*/  PLOP3.LUT P2, PT, PT, PT, UP1, 0x80, 0x8 ;  /* 0x000000000008781c */ /* 0x000fe40003f4f018 */
[----:B------:R-:W-:Y:S02]  /*70b0*/  CS2R R56, SRZ ;  /* 0x0000000000387805 */ /* 0x000fe4000001ff00 */
[----:B------:R-:W-:Y:S02]  /*70c0*/  LOP3.LUT P4, R85, R80, 0xff, RZ, 0xc0, !PT ;  /* 0x000000ff50557812 */ /* 0x000fe4000788c0ff */
[----:B------:R-:W-:Y:S02]  /*70d0*/  CS2R R50, SRZ ;  /* 0x0000000000327805 */ /* 0x000fe4000001ff00 */
[----:B------:R-:W-:Y:S02]  /*70e0*/  SEL R2, RZ, 0xffffffff, P3 ;  /* 0xffffffffff027807 */ /* 0x000fe40001800000 */
[----:B------:R-:W-:Y:S02]  /*70f0*/  CS2R R48, SRZ ;  /* 0x0000000000307805 */ /* 0x000fe4000001ff00 */
[----:B------:R-:W-:Y:S02]  /*7100*/  P2R R98, PR, RZ, 0x20 ;  /* 0x00000020ff627803 */ /* 0x000fe40000000000 */
[----:B------:R-:W-:Y:S02]  /*7110*/  @P5 SHF.L.U32 R4, R90, 0x1f, RZ ;  /* 0x0000001f5a045819 */ /* 0x000fe400000006ff */
[----:B------:R-:W-:Y:S02]  /*7120*/  @P2 SEL R2, R3, R2, !P4 ;  /* 0x0000000203022207 */ /* 0x000fe40006000000 */
[----:B------:R-:W1:Y:S02]  /*7130*/  @P5 SYNCS.PHASECHK.TRANS64.TRYWAIT P1, [UR43+0x30], R4 ;  /* 0x00003004ff0055a7 */ /* 0x000e64000802112b */
[----:B------:R-:W-:Y:S04]  /*7140*/  LOP3.LUT R2, R2, 0x1, RZ, 0xc0, !PT ;  /* 0x0000000102027812 */ /* 0x000fe800078ec0ff */
[----:B------:R-:W-:Y:S04]  /*7150*/  ISETP.NE.U32.AND P2, PT, R2, 0x1, PT ;  /* 0x000000010200780c */ /* 0x000fe80003f45070 */
[----:B------:R-:W-:Y:S01]  /*7160*/  P2R R60, PR, RZ, 0x4 ;  /* 0x00000004ff3c7803 */ /* 0x000fe20000000000 */
[----:B------:R2:W4:Y:S01]  /*7170*/  SYNCS.PHASECHK.TRANS64.TRYWAIT P0, [R99+URZ+0xa0], R0 ;  /* 0x0000a000630075a7 */ /* 0x00052200080011ff */
[----:B-1----:R-:W-:Y:S01]  /*7180*/  @P5 SEL R47, RZ, 0x1, !P1 ;  /* 0x00000001ff2f5807 */ /* 0x002fe20004800000 */
[----:B--2---:R-:W-:Y:S06]  /*7190*/  @!P5 BRA `(.L_x_110) ;  /* 0x000000000058d947 */ /* 0x004fec0003800000 */
[----:B------:R-:W-:Y:S01]  /*71a0*/  IMAD.MOV.U32 R75, RZ, RZ, RZ ;  /* 0x000000ffff4b7224 */ /* 0x000fe200078e00ff */
[----:B------:R-:W-:Y:S01]  /*71b0*/  ISETP.NE.AND P1, PT, R47, RZ, PT ;  /* 0x000000ff2f00720c */ /* 0x000fe20003f25270 */
[----:B------:R-:W-:Y:S01]  /*71c0*/  BSSY B0, `(.L_x_111) ;  /* 0x000000c000007945 */ /* 0x000fe20003800000 */
[----:B------:R-:W-:Y:S02]  /*71d0*/  CS2R R50, SRZ ;  /* 0x0000000000327805 */ /* 0x000fe4000001ff00 */
[----:B------:R-:W-:Y:S02]  /*71e0*/  CS2R R48, SRZ ;  /* 0x0000000000307805 */ /* 0x000fe4000001ff00 */
[----:B------:R-:W-:Y:S02]  /*71f0*/  CS2R R58, SRZ ;  /* 0x00000000003a7805 */ /* 0x000fe4000001ff00 */
[----:B------:R-:W-:Y:S02]  /*7200*/  CS2R R56, SRZ ;  /* 0x0000000000387805 */ /* 0x000fe4000001ff00 */
[----:B------:R-:W-:Y:S02]  /*7210*/  CS2R R66, SRZ ;  /* 0x0000000000427805 */ /* 0x000fe4000001ff00 */
[----:B------:R-:W-:Y:S02]  /*7220*/  CS2R R64, SRZ ;  /* 0x0000000000407805 */ /* 0x000fe4000001ff00 */
[----:B------:R-:W-:Y:S01]  /*7230*/  CS2R R72, SRZ ;  /* 0x0000000000487805 */ /* 0x000fe2000001ff00 */
[----:B------:R-:W-:Y:S06]  /*7240*/  @P1 BRA `(.L_x_112) ;  /* 0x00000000000c1947 */ /* 0x000fec0003800000 */
[----:B------:R-:W-:Y:S04]  /*7250*/  SHF.L.U32 R3, R90, 0x1f, RZ ;  /* 0x0000001f5a037819 */ /* 0x000fe800000006ff */
[----:B------:R-:W1:Y:S02]  /*7260*/  SYNCS.PHASECHK.TRANS64.TRYWAIT P1, [UR43+0x30], R3 ;  /* 0x00003003ff0075a7 */ /* 0x000e64000802112b */
[----:B-1----:R-:W-:Y:S05]  /*7270*/  @!P1 BRA `(.L_x_113) ;  /* 0x0000003c00849947 */ /* 0x002fea0003800000 */
.L_x_112:
[----:B------:R-:W-:Y:S05]  /*7280*/  BSYNC B0 ;  /* 0x0000000000007941 */ /* 0x000fea0003800000 */
.L_x_111:
[----:B------:R-:W-:Y:S01]  /*7290*/  ISETP.NE.AND P1, PT, R60, RZ, PT ;  /* 0x000000ff3c00720c */ /* 0x000fe20003f25270 */
[----:B------:R-:W-:Y:S11]  /*72a0*/  HFMA2 R46, -RZ, RZ, 0, 5.9604644775390625e-08 ;  /* 0x00000001ff2e7431 */ /* 0x000ff600000001ff */
[----:B------:R-:W-:Y:S01]  /*72b0*/  @!UPT UIADD3 URZ, UPT, UPT, URZ, URZ, URZ ;  /* 0x000000fffffff290 */ /* 0x000fe2000fffe0ff */
[----:B------:R2:W1:Y:S04]  /*72c0*/  @P1 LDS.128 R48, [R93] ;  /* 0x000000005d301984 */ /* 0x0004680000000c00 */
[----:B------:R2:W1:Y:S04]  /*72d0*/  @P1 LDS.128 R56, [R92+0x10] ;  /* 0x000010005c381984 */ /* 0x0004680000000c00 */
[----:B------:R2:W1:Y:S04]  /*72e0*/  @P1 LDS.128 R64, [R91+0x20] ;  /* 0x000020005b401984 */ /* 0x0004680000000c00 */
[----:B------:R2:W1:Y:S02]  /*72f0*/  @P1 LDS.128 R72, [R87+0x30] ;  /* 0x0000300057481984 */ /* 0x0004640000000c00 */
.L_x_110:
[----:B------:R-:W-:Y:S05]  /*7300*/  BSYNC B1 ;  /* 0x0000000000017941 */ /* 0x000fea0003800000 */
.L_x_109:
[----:B-1----:R-:W-:Y:S04]  /*7310*/  SHF.R.U32.HI R2, RZ, 0x15, R39 ;  /* 0x00000015ff027819 */ /* 0x002fe80000011627 */
[----:B------:R-:W-:Y:S01]  /*7320*/  LOP3.LUT P1, RZ, R2, 0x3, R81, 0x48, !PT ;  /* 0x0000000302ff7812 */ /* 0x000fe20007824851 */
[----:B------:R-:W-:Y:S01]  /*7330*/  @!UPT UIADD3 URZ, UPT, UPT, URZ, URZ, URZ ;  /* 0x000000fffffff290 */ /* 0x000fe2000fffe0ff */
[----:B----4-:R-:W-:Y:S11]  /*7340*/  @P0 BRA `(.L_x_114) ;  /* 0x0000000000080947 */ /* 0x010ff60003800000 */
[----:B------:R-:W1:Y:S02]  /*7350*/  SYNCS.PHASECHK.TRANS64.TRYWAIT P0, [R99+URZ+0xa0], R0 ;  /* 0x0000a000630075a7 */ /* 0x000e6400080011ff */
[----:B-1----:R-:W-:Y:S05]  /*7360*/  @!P0 BRA `(.L_x_115) ;  /* 0x0000003c00608947 */ /* 0x002fea0003800000 */
.L_x_114:
[----:B------:R-:W-:Y:S05]  /*7370*/  @!P1 BRA `(.L_x_116) ;  /* 0x0000000000409947 */ /* 0x000fea0003800000 */
[----:B------:R-:W4:Y:S01]  /*7380*/  LDCU.64 UR8, c[0x4][0x70] ;  /* 0x01000e00ff0877ac */ /* 0x000f220008000a00 */
[----:B------:R-:W-:Y:S01]  /*7390*/  MOV R3, 0x0 ;  /* 0x0000000000037802 */ /* 0x000fe20000000f00 */
[----:B------:R-:W-:Y:S02]  /*73a0*/  HFMA2 R12, -RZ, RZ, 0, 5.9604644775390625e-08 ;  /* 0x00000001ff0c7431 */ /* 0x000fe400000001ff */
[----:B------:R-:W-:Y:S02]  /*73b0*/  IMAD.MOV.U32 R8, RZ, RZ, 0x192 ;  /* 0x00000192ff087424 */ /* 0x000fe400078e00ff */
[----:B------:R-:W-:Y:S01]  /*73c0*/  IMAD.MOV.U32 R13, RZ, RZ, RZ ;  /* 0x000000ffff0d7224 */ /* 0x000fe200078e00ff */
[----:B------:R-:W5:Y:S01]  /*73d0*/  LDCU.64 UR6, c[0x4][0x78] ;  /* 0x01000f00ff0677ac */ /* 0x000f620008000a00 */
[----:B------:R-:W1:Y:S01]  /*73e0*/  LDC.64 R2, c[0x4][R3] ;  /* 0x0100000003027b82 */ /* 0x000e620000000a00 */
[----:B------:R-:W2:Y:S01]  /*73f0*/  LDCU.64 UR4, c[0x4][0x10] ;  /* 0x01000200ff0477ac */ /* 0x000ea20008000a00 */
[----:B----4-:R-:W-:Y:S01]  /*7400*/  MOV R5, UR9 ;  /* 0x0000000900057c02 */ /* 0x010fe20008000f00 */
[----:B------:R-:W-:Y:S01]  /*7410*/  IMAD.U32 R4, RZ, RZ, UR8 ;  /* 0x00000008ff047e24 */ /* 0x000fe2000f8e00ff */
[----:B-----5:R-:W-:Y:S01]  /*7420*/  MOV R7, UR7 ;  /* 0x0000000700077c02 */ /* 0x020fe20008000f00 */
[----:B------:R-:W-:Y:S01]  /*7430*/  IMAD.U32 R6, RZ, RZ, UR6 ;  /* 0x00000006ff067e24 */ /* 0x000fe2000f8e00ff */
[----:B--2---:R-:W-:Y:S01]  /*7440*/  MOV R11, UR5 ;  /* 0x00000005000b7c02 */ /* 0x004fe20008000f00 */
[----:B------:R-:W-:Y:S02]  /*7450*/  IMAD.U32 R10, RZ, RZ, UR4 ;  /* 0x00000004ff0a7e24 */ /* 0x000fe4000f8e00ff */
[----:B------:R-:W-:Y:S07]  /*7460*/  LEPC R20, `(.L_x_116) ;  /* 0x000000001014794e */ /* 0x000fee0000000000 */
[----:B-1-3--:R-:W-:Y:S05]  /*7470*/  CALL.ABS.NOINC R2 ;  /* 0x0000000002007343 */ /* 0x00afea0003c00000 */
.L_x_116:
[C---:B------:R-:W-:Y:S01]  /*7480*/  SHF.L.U32 R40, R48.reuse, 0x10, RZ ;  /* 0x0000001030287819 */ /* 0x040fe200000006ff */
[----:B------:R-:W-:Y:S05]  /*7490*/  WARPSYNC.ALL ;  /* 0x0000000000007948 */ /* 0x000fea0003800000 */
[----:B------:R-:W-:Y:S01]  /*74a0*/  R2UR UR4, R39 ;  /* 0x00000000270472ca */ /* 0x000fe200000e0000 */
[----:B------:R-:W-:Y:S01]  /*74b0*/  BSSY.RECONVERGENT B0, `(.L_x_117) ;  /* 0x0000088000007945 */ /* 0x000fe20003800200 */
[----:B------:R-:W-:Y:S02]  /*74c0*/  LOP3.LUT R43, R48, 0xffff0000, RZ, 0xc0, !PT ;  /* 0xffff0000302b7812 */ /* 0x000fe400078ec0ff */
[----:B------:R-:W-:Y:S02]  /*74d0*/  SHF.L.U32 R42, R49, 0x10, RZ ;  /* 0x00000010312a7819 */ /* 0x000fe400000006ff */
[----:B------:R-:W-:Y:S02]  /*74e0*/  SHF.L.U32 R45, R51, 0x10, RZ ;  /* 0x00000010332d7819 */ /* 0x000fe400000006ff */
[----:B------:R-:W-:Y:S02]  /*74f0*/  LOP3.LUT R44, R75, 0xffff0000, RZ, 0xc0, !PT ;  /* 0xffff00004b2c7812 */ /* 0x000fe400078ec0ff */
[----:B------:R-:W-:Y:S03]  /*7500*/  ISETP.NE.AND P0, PT, R95, RZ, PT ;  /* 0x000000ff5f00720c */ /* 0x000fe60003f05270 */
[----:B------:R-:W1:Y:S02]  /*7510*/  LDTM.x32 R4, tmem[UR4] ;  /* 0x00000004000479ee */ /* 0x000e6400082c0000 */
[C---:B-1-3--:R-:W-:Y:S01]  /*7520*/  FMUL R0, R38.reuse, R4 ;  /* 0x0000000426007220 */ /* 0x04afe20000400000 */
[C---:B------:R-:W-:Y:S01]  /*7530*/  FMUL R2, R38.reuse, R5 ;  /* 0x0000000526027220 */ /* 0x040fe20000400000 */
[C---:B------:R-:W-:Y:S01]  /*7540*/  FMUL R3, R38.reuse, R6 ;  /* 0x0000000626037220 */ /* 0x040fe20000400000 */
[----:B------:R-:W-:Y:S01]  /*7550*/  FMUL R7, R38, R7 ;  /* 0x0000000726077220 */ /* 0x000fe20000400000 */
[----:B------:R-:W-:Y:S01]  /*7560*/  FFMA R0, R41, R40, R0 ;  /* 0x0000002829007223 */ /* 0x000fe20000000000 */
[----:B------:R-:W-:Y:S01]  /*7570*/  LOP3.LUT R40, R49, 0xffff0000, RZ, 0xc0, !PT ;  /* 0xffff000031287812 */ /* 0x000fe200078ec0ff */
[C---:B------:R-:W-:Y:S01]  /*7580*/  FFMA R2, R41.reuse, R43, R2 ;  /* 0x0000002b29027223 */ /* 0x040fe20000000002 */
[C---:B------:R-:W-:Y:S01]  /*7590*/  SHF.L.U32 R43, R50.reuse, 0x10, RZ ;  /* 0x00000010322b7819 */ /* 0x040fe200000006ff */
[C---:B------:R-:W-:Y:S01]  /*75a0*/  FFMA R3, R41.reuse, R42, R3 ;  /* 0x0000002a29037223 */ /* 0x040fe20000000003 */
[----:B------:R-:W-:Y:S01]  /*75b0*/  LOP3.LUT R42, R50, 0xffff0000, RZ, 0xc0, !PT ;  /* 0xffff0000322a7812 */ /* 0x000fe200078ec0ff */
[----:B------:R-:W-:Y:S01]  /*75c0*/  FMUL R4, R38, R8 ;  /* 0x0000000826047220 */ /* 0x000fe20000400000 */
[----:B------:R-:W-:Y:S01]  /*75d0*/  F2FP.BF16.F32.PACK_AB R52, R2, R0 ;  /* 0x000000000234723e */ /* 0x000fe200000010ff */
[----:B------:R-:W-:Y:S01]  /*75e0*/  FFMA R7, R41, R40, R7 ;  /* 0x0000002829077223 */ /* 0x000fe20000000007 */
[----:B------:R-:W-:Y:S01]  /*75f0*/  LOP3.LUT R40, R51, 0xffff0000, RZ, 0xc0, !PT ;  /* 0xffff000033287812 */ /* 0x000fe200078ec0ff */
[C---:B------:R-:W-:Y:S01]  /*7600*/  FMUL R5, R38.reuse, R9 ;  /* 0x0000000926057220 */ /* 0x040fe20000400000 */
[C---:B------:R-:W-:Y:S01]  /*7610*/  FMUL R6, R38.reuse, R10 ;  /* 0x0000000a26067220 */ /* 0x040fe20000400000 */
[----:B------:R-:W-:Y:S01]  /*7620*/  FMUL R11, R38, R11 ;  /* 0x0000000b260b7220 */ /* 0x000fe20000400000 */
[----:B------:R-:W-:Y:S01]  /*7630*/  F2FP.BF16.F32.PACK_AB R53, R7, R3 ;  /* 0x000000030735723e */ /* 0x000fe200000010ff */
[C---:B------:R-:W-:Y:S01]  /*7640*/  FFMA R4, R41.reuse, R43, R4 ;  /* 0x0000002b29047223 */ /* 0x040fe20000000004 */
[C---:B------:R-:W-:Y:S01]  /*7650*/  SHF.L.U32 R43, R56.reuse, 0x10, RZ ;  /* 0x00000010382b7819 */ /* 0x040fe200000006ff */
[----:B------:R-:W-:Y:S01]  /*7660*/  FFMA R5, R41, R42, R5 ;  /* 0x0000002a29057223 */ /* 0x000fe20000000005 */
[----:B------:R-:W-:Y:S01]  /*7670*/  LOP3.LUT R42, R57, 0xffff0000, RZ, 0xc0, !PT ;  /* 0xffff0000392a7812 */ /* 0x000fe200078ec0ff */
[----:B------:R-:W-:Y:S01]  /*7680*/  FFMA R6, R41, R45, R6 ;  /* 0x0000002d29067223 */ /* 0x000fe20000000006 */
[----:B------:R-:W-:Y:S01]  /*7690*/  SHF.L.U32 R45, R57, 0x10, RZ ;  /* 0x00000010392d7819 */ /* 0x000fe200000006ff */
[----:B------:R-:W-:Y:S01]  /*76a0*/  FFMA R11, R41, R40, R11 ;  /* 0x00000028290b7223 */ /* 0x000fe2000000000b */
[----:B------:R-:W-:Y:S01]  /*76b0*/  LOP3.LUT R40, R56, 0xffff0000, RZ, 0xc0, !PT ;  /* 0xffff000038287812 */ /* 0x000fe200078ec0ff */
[C---:B------:R-:W-:Y:S01]  /*76c0*/  FMUL R8, R38.reuse, R12 ;  /* 0x0000000c26087220 */ /* 0x040fe20000400000 */
[----:B------:R-:W-:Y:S01]  /*76d0*/  F2FP.BF16.F32.PACK_AB R54, R5, R4 ;  /* 0x000000040536723e */ /* 0x000fe200000010ff */
[C---:B------:R-:W-:Y:S01]  /*76e0*/  FMUL R9, R38.reuse, R13 ;  /* 0x0000000d26097220 */ /* 0x040fe20000400000 */
[----:B------:R-:W-:Y:S01]  /*76f0*/  F2FP.BF16.F32.PACK_AB R55, R11, R6 ;  /* 0x000000060b37723e */ /* 0x000fe200000010ff */
[C---:B------:R-:W-:Y:S01]  /*7700*/  FMUL R10, R38.reuse, R14 ;  /* 0x0000000e260a7220 */ /* 0x040fe20000400000 */
[----:B------:R-:W-:Y:S01]  /*7710*/  FMUL R15, R38, R15 ;  /* 0x0000000f260f7220 */ /* 0x000fe20000400000 */
[----:B------:R-:W-:Y:S01]  /*7720*/  FFMA R8, R41, R43, R8 ;  /* 0x0000002b29087223 */ /* 0x000fe20000000008 */
[----:B------:R-:W-:Y:S01]  /*7730*/  SHF.L.U32 R43, R59, 0x10, RZ ;  /* 0x000000103b2b7819 */ /* 0x000fe200000006ff */
[C---:B------:R-:W-:Y:S01]  /*7740*/  FFMA R9, R41.reuse, R40, R9 ;  /* 0x0000002829097223 */ /* 0x040fe20000000009 */
[C---:B------:R-:W-:Y:S01]  /*7750*/  SHF.L.U32 R40, R58.reuse, 0x10, RZ ;  /* 0x000000103a287819 */ /* 0x040fe200000006ff */
        /* <DEDUP_REMOVED lines=8> */
[----:B------:R-:W-:Y:S01]  /*77e0*/  FMUL R14, R38, R18 ;  /* 0x00000012260e7220 */ /* 0x000fe20000400000 */
[----:B------:R-:W-:Y:S01]  /*77f0*/  FFMA R12, R41, R40, R12 ;  /* 0x00000028290c7223 */ /* 0x000fe2000000000c */
[----:B------:R-:W-:Y:S01]  /*7800*/  LOP3.LUT R40, R59, 0xffff0000, RZ, 0xc0, !PT ;  /* 0xffff00003b287812 */ /* 0x000fe200078ec0ff */
[C---:B------:R-:W-:Y:S01]  /*7810*/  FFMA R13, R41.reuse, R42, R13 ;  /* 0x0000002a290d7223 */ /* 0x040fe2000000000d */
[----:B------:R-:W-:Y:S01]  /*7820*/  LOP3.LUT R42, R64, 0xffff0000, RZ, 0xc0, !PT ;  /* 0xffff0000402a7812 */ /* 0x000fe200078ec0ff */
[----:B------:R-:W-:Y:S01]  /*7830*/  FMUL R19, R38, R19 ;  /* 0x0000001326137220 */ /* 0x000fe20000400000 */
[----:B------:R-:W-:Y:S01]  /*7840*/  FFMA R14, R41, R43, R14 ;  /* 0x0000002b290e7223 */ /* 0x000fe2000000000e */
[----:B------:R-:W-:Y:S01]  /*7850*/  SHF.L.U32 R43, R64, 0x10, RZ ;  /* 0x00000010402b7819 */ /* 0x000fe200000006ff */
[----:B------:R1:W-:Y:S01]  /*7860*/  STS.128 [R93], R52 ;  /* 0x000000345d007388 */ /* 0x0003e20000000c00 */
[----:B------:R-:W-:Y:S01]  /*7870*/  F2FP.BF16.F32.PACK_AB R70, R13, R12 ;  /* 0x0000000c0d46723e */ /* 0x000fe200000010ff */
[C---:B------:R-:W-:Y:S01]  /*7880*/  FMUL R16, R38.reuse, R20 ;  /* 0x0000001426107220 */ /* 0x040fe20000400000 */
        /* <DEDUP_REMOVED lines=8> */
[C---:B------:R-:W-:Y:S01]  /*7910*/  FFMA R17, R41.reuse, R42, R17 ;  /* 0x0000002a29117223 */ /* 0x040fe20000000011 */
[----:B------:R-:W-:Y:S01]  /*7920*/  FFMA R18, R41, R45, R18 ;  /* 0x0000002d29127223 */ /* 0x000fe20000000012 */
[----:B------:R1:W-:Y:S01]  /*7930*/  STS.128 [R92+0x10], R68 ;  /* 0x000010445c007388 */ /* 0x0003e20000000c00 */
[----:B------:R-:W-:Y:S01]  /*7940*/  SHF.L.U32 R45, R67, 0x10, RZ ;  /* 0x00000010432d7819 */ /* 0x000fe200000006ff */
[----:B------:R-:W-:Y:S01]  /*7950*/  FFMA R23, R41, R40, R23 ;  /* 0x0000002829177223 */ /* 0x000fe20000000017 */
[----:B------:R-:W-:Y:S01]  /*7960*/  LOP3.LUT R40, R66, 0xffff0000, RZ, 0xc0, !PT ;  /* 0xffff000042287812 */ /* 0x000fe200078ec0ff */
[C---:B------:R-:W-:Y:S01]  /*7970*/  FMUL R20, R38.reuse, R24 ;  /* 0x0000001826147220 */ /* 0x040fe20000400000 */
[----:B------:R-:W-:Y:S01]  /*7980*/  LOP3.LUT R42, R67, 0xffff0000, RZ, 0xc0, !PT ;  /* 0xffff0000432a7812 */ /* 0x000fe200078ec0ff */
[C---:B------:R-:W-:Y:S01]  /*7990*/  FMUL R21, R38.reuse, R25 ;  /* 0x0000001926157220 */ /* 0x040fe20000400000 */
[----:B------:R-:W-:Y:S01]  /*79a0*/  F2FP.BF16.F32.PACK_AB R100, R17, R16 ;  /* 0x000000101164723e */ /* 0x000fe200000010ff */
[C---:B------:R-:W-:Y:S01]  /*79b0*/  FMUL R22, R38.reuse, R26 ;  /* 0x0000001a26167220 */ /* 0x040fe20000400000 */
[----:B------:R-:W-:Y:S01]  /*79c0*/  FMUL R27, R38, R27 ;  /* 0x0000001b261b7220 */ /* 0x000fe20000400000 */
[C---:B------:R-:W-:Y:S01]  /*79d0*/  FFMA R20, R41.reuse, R43, R20 ;  /* 0x0000002b29147223 */ /* 0x040fe20000000014 */
[C---:B------:R-:W-:Y:S01]  /*79e0*/  FFMA R21, R41.reuse, R40, R21 ;  /* 0x0000002829157223 */ /* 0x040fe20000000015 */
[C---:B------:R-:W-:Y:S01]  /*79f0*/  FFMA R22, R41.reuse, R45, R22 ;  /* 0x0000002d29167223 */ /* 0x040fe20000000016 */
[----:B------:R-:W-:Y:S01]  /*7a00*/  FFMA R27, R41, R42, R27 ;  /* 0x0000002a291b7223 */ /* 0x000fe2000000001b */
[----:B------:R-:W-:Y:S01]  /*7a10*/  SHF.L.U32 R40, R72, 0x10, RZ ;  /* 0x0000001048287819 */ /* 0x000fe200000006ff */
[----:B------:R-:W-:Y:S01]  /*7a20*/  FMUL R24, R38, R28 ;  /* 0x0000001c26187220 */ /* 0x000fe20000400000 */
[----:B------:R-:W-:Y:S01]  /*7a30*/  LOP3.LUT R42, R72, 0xffff0000, RZ, 0xc0, !PT ;  /* 0xffff0000482a7812 */ /* 0x000fe200078ec0ff */
[C---:B------:R-:W-:Y:S01]  /*7a40*/  FMUL R25, R38.reuse, R29 ;  /* 0x0000001d26197220 */ /* 0x040fe20000400000 */
[----:B------:R-:W-:Y:S01]  /*7a50*/  SHF.L.U32 R43, R73, 0x10, RZ ;  /* 0x00000010492b7819 */ /* 0x000fe200000006ff */
[C---:B------:R-:W-:Y:S01]  /*7a60*/  FMUL R26, R38.reuse, R30 ;  /* 0x0000001e261a7220 */ /* 0x040fe20000400000 */
[C---:B------:R-:W-:Y:S01]  /*7a70*/  FFMA R24, R41.reuse, R40, R24 ;  /* 0x0000002829187223 */ /* 0x040fe20000000018 */
[----:B------:R-:W-:Y:S01]  /*7a80*/  FFMA R25, R41, R42, R25 ;  /* 0x0000002a29197223 */ /* 0x000fe20000000019 */
[----:B------:R-:W-:Y:S01]  /*7a90*/  LOP3.LUT R40, R73, 0xffff0000, RZ, 0xc0, !PT ;  /* 0xffff000049287812 */ /* 0x000fe200078ec0ff */
[----:B------:R-:W-:Y:S01]  /*7aa0*/  FFMA R26, R41, R43, R26 ;  /* 0x0000002b291a7223 */ /* 0x000fe2000000001a */
[----:B------:R-:W-:Y:S01]  /*7ab0*/  FMUL R31, R38, R31 ;  /* 0x0000001f261f7220 */ /* 0x000fe20000400000 */
[----:B------:R-:W-:Y:S01]  /*7ac0*/  SHF.L.U32 R43, R74, 0x10, RZ ;  /* 0x000000104a2b7819 */ /* 0x000fe200000006ff */
[----:B------:R-:W-:Y:S01]  /*7ad0*/  FMUL R28, R38, R32 ;  /* 0x00000020261c7220 */ /* 0x000fe20000400000 */
[----:B------:R-:W-:Y:S01]  /*7ae0*/  LOP3.LUT R42, R74, 0xffff0000, RZ, 0xc0, !PT ;  /* 0xffff00004a2a7812 */ /* 0x000fe200078ec0ff */
[C---:B------:R-:W-:Y:S01]  /*7af0*/  FMUL R29, R38.reuse, R33 ;  /* 0x00000021261d7220 */ /* 0x040fe20000400000 */
[----:B------:R-:W-:Y:S01]  /*7b00*/  SHF.L.U32 R45, R75, 0x10, RZ ;  /* 0x000000104b2d7819 */ /* 0x000fe200000006ff */
[C---:B------:R-:W-:Y:S01]  /*7b10*/  FMUL R30, R38.reuse, R34 ;  /* 0x00000022261e7220 */ /* 0x040fe20000400000 */
[----:B------:R-:W-:Y:S01]  /*7b20*/  FFMA R31, R41, R40, R31 ;  /* 0x00000028291f7223 */ /* 0x000fe2000000001f */
[----:B------:R-:W-:Y:S01]  /*7b30*/  FMUL R35, R38, R35 ;  /* 0x0000002326237220 */ /* 0x000fe20000400000 */
[----:B------:R-:W-:Y:S01]  /*7b40*/  F2FP.BF16.F32.PACK_AB R101, R23, R18 ;  /* 0x000000121765723e */ /* 0x000fe200000010ff */
[----:B------:R-:W-:Y:S01]  /*7b50*/  FFMA R28, R41, R43, R28 ;  /* 0x0000002b291c7223 */ /* 0x000fe2000000001c */
[----:B------:R-:W-:Y:S01]  /*7b60*/  F2FP.BF16.F32.PACK_AB R102, R21, R20 ;  /* 0x000000141566723e */ /* 0x000fe200000010ff */
[----:B------:R-:W-:Y:S01]  /*7b70*/  FFMA R29, R41, R42, R29 ;  /* 0x0000002a291d7223 */ /* 0x000fe2000000001d */
[----:B------:R-:W-:Y:S01]  /*7b80*/  F2FP.BF16.F32.PACK_AB R103, R27, R22 ;  /* 0x000000161b67723e */ /* 0x000fe200000010ff */
[C---:B------:R-:W-:Y:S01]  /*7b90*/  FFMA R30, R41.reuse, R45, R30 ;  /* 0x0000002d291e7223 */ /* 0x040fe2000000001e */
[----:B------:R-:W-:Y:S01]  /*7ba0*/  FFMA R35, R41, R44, R35 ;  /* 0x0000002c29237223 */ /* 0x000fe20000000023 */
[----:B------:R-:W-:Y:S02]  /*7bb0*/  F2FP.BF16.F32.PACK_AB R104, R25, R24 ;  /* 0x000000181968723e */ /* 0x000fe400000010ff */
[----:B------:R1:W-:Y:S01]  /*7bc0*/  STS.128 [R91+0x20], R100 ;  /* 0x000020645b007388 */ /* 0x0003e20000000c00 */
[----:B------:R-:W-:Y:S02]  /*7bd0*/  F2FP.BF16.F32.PACK_AB R105, R31, R26 ;  /* 0x0000001a1f69723e */ /* 0x000fe400000010ff */
[----:B------:R-:W-:Y:S02]  /*7be0*/  F2FP.BF16.F32.PACK_AB R106, R29, R28 ;  /* 0x0000001c1d6a723e */ /* 0x000fe400000010ff */
[----:B------:R-:W-:Y:S05]  /*7bf0*/  F2FP.BF16.F32.PACK_AB R107, R35, R30 ;  /* 0x0000001e236b723e */ /* 0x000fea00000010ff */
[----:B------:R1:W-:Y:S01]  /*7c00*/  STS.128 [R87+0x30], R104 ;  /* 0x0000306857007388 */ /* 0x0003e20000000c00 */
[----:B------:R-:W-:Y:S01]  /*7c10*/  @!PT LDS RZ, [RZ] ;  /* 0x00000000fffff984 */ /* 0x000fe20000000800 */
[----:B------:R-:W-:Y:S01]  /*7c20*/  @!PT LDS RZ, [RZ] ;  /* 0x00000000fffff984 */ /* 0x000fe20000000800 */
[----:B------:R-:W-:Y:S01]  /*7c30*/  @!PT LDS RZ, [RZ] ;  /* 0x00000000fffff984 */ /* 0x000fe20000000800 */
[----:B------:R-:W-:Y:S01]  /*7c40*/  @!PT LDS RZ, [RZ] ;  /* 0x00000000fffff984 */ /* 0x000fe20000000800 */
[----:B------:R3:W-:Y:S07]  /*7c50*/  MEMBAR.ALL.CTA ;  /* 0x0000000000007992 */ /* 0x0007ee0000008000 */
[----:B---3--:R-:W3:Y:S02]  /*7c60*/  FENCE.VIEW.ASYNC.S ;  /* 0x00000000000073c6 */ /* 0x008ee40000000000 */
[----:B---3--:R-:W-:Y:S06]  /*7c70*/  BAR.SYNC.DEFER_BLOCKING 0x1, 0x80 ;  /* 0x0042000000007b1d */ /* 0x008fec0000010000 */
[----:B------:R-:W-:Y:S05]  /*7c80*/  @P0 BRA `(.L_x_118) ;  /* 0x0000000000280947 */ /* 0x000fea0003800000 */
[----:B------:R-:W3:Y:S01]  /*7c90*/  LDCU.64 UR6, c[0x0][0x348] ;  /* 0x00006900ff0677ac */ /* 0x000ee20008000a00 */
[----:B------:R-:W-:Y:S01]  /*7ca0*/  UIADD3 UR4, UPT, UPT, UR43, 0x200, URZ ;  /* 0x000002002b047890 */ /* 0x000fe2000fffe0ff */
[----:B------:R-:W-:Y:S05]  /*7cb0*/  UMOV UR51, UR52 ;  /* 0x0000003400337c82 */ /* 0x000fea0008000000 */
[----:B------:R-:W-:Y:S04]  /*7cc0*/  MOV R84, UR4 ;  /* 0x0000000400547c02 */ /* 0x000fe80008000f00 */
[----:B------:R-:W-:Y:S01]  /*7cd0*/  R2UR UR48, R84 ;  /* 0x00000000543072ca */ /* 0x000fe200000e0000 */
[----:B---3--:R-:W-:Y:S04]  /*7ce0*/  UIADD3 UR4, UP0, UPT, UR6, 0xa80, URZ ;  /* 0x00000a8006047890 */ /* 0x008fe8000ff1e0ff */
[----:B------:R-:W-:Y:S09]  /*7cf0*/  UIADD3.X UR5, UPT, UPT, URZ, UR7, URZ, UP0, !UPT ;  /* 0x00000007ff057290 */ /* 0x000ff200087fe4ff */
[----:B------:R3:W-:Y:S01]  /*7d00*/  UTMASTG.3D [UR48], [UR4] ;  /* 0x00000030040073b5 */ /* 0x0007e20008010000 */
[----:B------:R0:W-:Y:S01]  /*7d10*/  UTMACMDFLUSH ;  /* 0x00000000000079b7 */ /* 0x0001e20000000000 */
[----:B---3--:R-:W-:Y:S04]  /*7d20*/  DEPBAR.LE SB0, 0x1 ;  /* 0x000080400000791a */ /* 0x008fe80000000000 */
.L_x_118:
[----:B------:R-:W-:Y:S05]  /*7d30*/  BSYNC.RECONVERGENT B0 ;  /* 0x0000000000007941 */ /* 0x000fea0003800200 */
.L_x_117:
[----:B------:R-:W-:Y:S01]  /*7d40*/  BAR.SYNC.DEFER_BLOCKING 0x1, 0x80 ;  /* 0x0042000000007b1d */ /* 0x000fe20000010000 */
[----:B------:R-:W-:Y:S01]  /*7d50*/  ISETP.NE.AND P1, PT, R98, RZ, PT ;  /* 0x000000ff6200720c */ /* 0x000fe20003f25270 */
[----:B------:R-:W-:Y:S01]  /*7d60*/  UISETP.NE.AND UP0, UPT, UR46, URZ, UPT ;  /* 0x000000ff2e00728c */ /* 0x000fe2000bf05270 */
[----:B------:R-:W-:Y:S11]  /*7d70*/  LEA R3, R46, UR43, 0x3 ;  /* 0x0000002b2e037c11 */ /* 0x000ff6000f8e18ff */
[----:B------:R-:W-:Y:S01]  /*7d80*/  @P1 SHF.L.U32 R2, R90, 0x1f, RZ ;  /* 0x0000001f5a021819 */ /* 0x000fe200000006ff */
[----:B------:R-:W-:Y:S06]  /*7d90*/  BRA.U !UP0, `(.L_x_119) ;  /* 0x0000000108247547 */ /* 0x000fec000b800000 */
[----:B------:R-:W-:Y:S01]  /*7da0*/  IMAD.U32 R5, RZ, RZ, UR45 ;  /* 0x0000002dff057e24 */ /* 0x000fe2000f8e00ff */
[----:B------:R-:W-:Y:S01]  /*7db0*/  MOV R0, UR61 ;  /* 0x0000003d00007c02 */ /* 0x000fe20008000f00 */
[----:B------:R-:W-:Y:S03]  /*7dc0*/  UIADD3 UR4, UPT, UPT, UR45, 0x1, URZ ;  /* 0x000000012d047890 */ /* 0x000fe6000fffe0ff */
[----:B------:R-:W-:Y:S01]  /*7dd0*/  @P1 LEA R5, R5, UR43, 0x3 ;  /* 0x0000002b05051c11 */ /* 0x000fe2000f8e18ff */
[----:B------:R-:W-:Y:S04]  /*7de0*/  UISETP.NE.AND UP0, UPT, UR4, 0x4, UPT ;  /* 0x000000040400788c */ /* 0x000fe8000bf05270 */
[----:B------:R-:W-:Y:S01]  /*7df0*/  @P1 VIADD R5, R5, 0x50 ;  /* 0x0000005005051836 */ /* 0x000fe20000000000 */
[----:B------:R-:W-:Y:S04]  /*7e00*/  USEL UR45, UR4, URZ, UP0 ;  /* 0x000000ff042d7287 */ /* 0x000fe80008000000 */
[----:B------:R-:W-:Y:S04]  /*7e10*/  @P1 PRMT R0, R0, 0x654, R5 ;  /* 0x0000065400001816 */ /* 0x000fe80000000005 */
[----:B------:R3:W-:Y:S04]  /*7e20*/  @P1 SYNCS.ARRIVE.TRANS64.RED.A1T0 RZ, [R0+URZ], RZ ;  /* 0x000000ff00ff19a7 */ /* 0x0007e800081004ff */
.L_x_119:
[----:B------:R-:W4:Y:S01]  /*7e30*/  @P1 SYNCS.PHASECHK.TRANS64.TRYWAIT P0, [R3+URZ+0x30], R2 ;  /* 0x00003002030015a7 */ /* 0x000f2200080011ff */
[----:B------:R-:W-:Y:S01]  /*7e40*/  BSSY B1, `(.L_x_120) ;  /* 0x0000016000017945 */ /* 0x000fe20003800000 */
[----:B----4-:R-:W-:Y:S03]  /*7e50*/  @P1 SEL R47, RZ, 0x1, !P0 ;  /* 0x00000001ff2f1807 */ /* 0x010fe60004000000 */
[----:B------:R-:W-:Y:S05]  /*7e60*/  @!P1 BRA `(.L_x_121) ;  /* 0x00000000004c9947 */ /* 0x000fea0003800000 */
[----:B------:R-:W-:Y:S01]  /*7e70*/  ISETP.NE.AND P0, PT, R47, RZ, PT ;  /* 0x000000ff2f00720c */ /* 0x000fe20003f05270 */
[----:B------:R-:W-:Y:S01]  /*7e80*/  BSSY B0, `(.L_x_122) ;  /* 0x000000b000007945 */ /* 0x000fe20003800000 */
[----:B------:R-:W-:Y:S11]  /*7e90*/  ISETP.NE.AND P1, PT, R60, RZ, PT ;  /* 0x000000ff3c00720c */ /* 0x000ff60003f25270 */
[----:B------:R-:W-:Y:S02]  /*7ea0*/  @!UPT UIADD3 URZ, UPT, UPT, URZ, URZ, URZ ;  /* 0x000000fffffff290 */ /* 0x000fe4000fffe0ff */
[C---:B------:R-:W-:Y:S01]  /*7eb0*/  @P1 IMAD R6, R46.reuse, 0x2000, R93 ;  /* 0x000020002e061824 */ /* 0x040fe200078e025d */
[C---:B------:R-:W-:Y:S01]  /*7ec0*/  @P1 LEA R4, R46.reuse, R91, 0xd ;  /* 0x0000005b2e041211 */ /* 0x040fe200078e68ff */
[C---:B------:R-:W-:Y:S02]  /*7ed0*/  @P1 IMAD R5, R46.reuse, 0x2000, R92 ;  /* 0x000020002e051824 */ /* 0x040fe400078e025c */
[----:B------:R-:W-:Y:S01]  /*7ee0*/  @P1 IMAD R2, R46, 0x2000, R87 ;  /* 0x000020002e021824 */ /* 0x000fe200078e0257 */
[----:B------:R-:W-:Y:S06]  /*7ef0*/  @P0 BRA `(.L_x_123) ;  /* 0x00000000000c0947 */ /* 0x000fec0003800000 */
[----:B---3--:R-:W-:Y:S04]  /*7f00*/  SHF.L.U32 R0, R90, 0x1f, RZ ;  /* 0x0000001f5a007819 */ /* 0x008fe800000006ff */
[----:B------:R-:W3:Y:S02]  /*7f10*/  SYNCS.PHASECHK.TRANS64.TRYWAIT P0, [R3+URZ+0x30], R0 ;  /* 0x00003000030075a7 */ /* 0x000ee400080011ff */
[----:B---3--:R-:W-:Y:S05]  /*7f20*/  @!P0 BRA `(.L_x_124) ;  /* 0x0000003000848947 */ /* 0x008fea0003800000 */
.L_x_123:
[----:B------:R-:W-:Y:S05]  /*7f30*/  BSYNC B0 ;  /* 0x0000000000007941 */ /* 0x000fea0003800000 */
.L_x_122:
[----:B------:R-:W-:Y:S02]  /*7f40*/  ISETP.NE.AND P0, PT, R60, RZ, PT ;  /* 0x000000ff3c00720c */ /* 0x000fe40003f05270 */
[----:B------:R-:W-:Y:S11]  /*7f50*/  IADD3 R46, PT, PT, R46, 0x1, RZ ;  /* 0x000000012e2e7810 */ /* 0x000ff60007ffe0ff */
[----:B------:R4:W1:Y:S04]  /*7f60*/  @P0 LDS.128 R48, [R6] ;  /* 0x0000000006300984 */ /* 0x0008680000000c00 */
[----:B------:R4:W1:Y:S04]  /*7f70*/  @P0 LDS.128 R56, [R5+0x10] ;  /* 0x0000100005380984 */ /* 0x0008680000000c00 */
[----:B------:R4:W1:Y:S04]  /*7f80*/  @P0 LDS.128 R64, [R4+0x20] ;  /* 0x0000200004400984 */ /* 0x0008680000000c00 */
[----:B------:R4:W1:Y:S02]  /*7f90*/  @P0 LDS.128 R72, [R2+0x30] ;  /* 0x0000300002480984 */ /* 0x0008640000000c00 */
.L_x_121:
[----:B------:R-:W-:Y:S05]  /*7fa0*/  BSYNC B1 ;  /* 0x0000000000017941 */ /* 0x000fea0003800000 */
.L_x_120:
[----:B---3--:R-:W-:Y:S05]  /*7fb0*/  VIADD R0, R39, 0x20 ;  /* 0x0000002027007836 */ /* 0x008fea0000000000 */
[----:B------:R-:W-:Y:S04]  /*7fc0*/  SHF.R.U32.HI R0, RZ, 0x15, R0 ;  /* 0x00000015ff007819 */ /* 0x000fe80000011600 */
[----:B------:R-:W-:Y:S11]  /*7fd0*/  LOP3.LUT P0, RZ, R0, 0x3, R81, 0x48, !PT ;  /* 0x0000000300ff7812 */ /* 0x000ff60007804851 */
[----:B------:R-:W-:Y:S02]  /*7fe0*/  @!UPT UIADD3 URZ, UPT, UPT, URZ, URZ, URZ ;  /* 0x000000fffffff290 */ /* 0x000fe4000fffe0ff */
[----:B------:R-:W-:Y:S05]  /*7ff0*/  @!P0 BRA `(.L_x_125) ;  /* 0x0000000000408947 */ /* 0x000fea0003800000 */
[----:B------:R-:W3:Y:S01]  /*8000*/  LDCU.64 UR8, c[0x4][0x70] ;  /* 0x01000e00ff0877ac */ /* 0x000ee20008000a00 */
[----:B------:R-:W-:Y:S01]  /*8010*/  MOV R3, 0x0 ;  /* 0x0000000000037802 */ /* 0x000fe20000000f00 */
[----:B------:R-:W-:Y:S02]  /*8020*/  HFMA2 R12, -RZ, RZ, 0, 5.9604644775390625e-08 ;  /* 0x00000001ff0c7431 */ /* 0x000fe400000001ff */
[----:B------:R-:W-:Y:S02]  /*8030*/  IMAD.MOV.U32 R8, RZ, RZ, 0x192 ;  /* 0x00000192ff087424 */ /* 0x000fe400078e00ff */
[----:B------:R-:W-:Y:S01]  /*8040*/  IMAD.MOV.U32 R13, RZ, RZ, RZ ;  /* 0x000000ffff0d7224 */ /* 0x000fe200078e00ff */
[----:B------:R-:W5:Y:S01]  /*8050*/  LDCU.64 UR6, c[0x4][0x78] ;  /* 0x01000f00ff0677ac */ /* 0x000f620008000a00 */
[----:B----4-:R-:W4:Y:S01]  /*8060*/  LDC.64 R2, c[0x4][R3] ;  /* 0x0100000003027b82 */ /* 0x010f220000000a00 */
[----:B------:R-:W2:Y:S01]  /*8070*/  LDCU.64 UR4, c[0x4][0x10] ;  /* 0x01000200ff0477ac */ /* 0x000ea20008000a00 */
[----:B---3--:R-:W-:Y:S01]  /*8080*/  MOV R5, UR9 ;  /* 0x0000000900057c02 */ /* 0x008fe20008000f00 */
[----:B------:R-:W-:Y:S01]  /*8090*/  IMAD.U32 R4, RZ, RZ, UR8 ;  /* 0x00000008ff047e24 */ /* 0x000fe2000f8e00ff */
[----:B-----5:R-:W-:Y:S01]  /*80a0*/  MOV R7, UR7 ;  /* 0x0000000700077c02 */ /* 0x020fe20008000f00 */
[----:B------:R-:W-:Y:S01]  /*80b0*/  IMAD.U32 R6, RZ, RZ, UR6 ;  /* 0x00000006ff067e24 */ /* 0x000fe2000f8e00ff */
[----:B--2---:R-:W-:Y:S01]  /*80c0*/  MOV R11, UR5 ;  /* 0x00000005000b7c02 */ /* 0x004fe20008000f00 */
[----:B------:R-:W-:Y:S02]  /*80d0*/  IMAD.U32 R10, RZ, RZ, UR4 ;  /* 0x00000004ff0a7e24 */ /* 0x000fe4000f8e00ff */
[----:B------:R-:W-:Y:S07]  /*80e0*/  LEPC R20, `(.L_x_125) ;  /* 0x000000001014794e */ /* 0x000fee0000000000 */
[----:B-1--4-:R-:W-:Y:S05]  /*80f0*/  CALL.ABS.NOINC R2 ;  /* 0x0000000002007343 */ /* 0x012fea0003c00000 */
.L_x_125:
[C---:B-1----:R-:W-:Y:S01]  /*8100*/  SHF.L.U32 R40, R48.reuse, 0x10, RZ ;  /* 0x0000001030287819 */ /* 0x042fe200000006ff */
[----:B------:R-:W-:Y:S05]  /*8110*/  WARPSYNC.ALL ;  /* 0x0000000000007948 */ /* 0x000fea0003800000 */
[----:B------:R-:W-:Y:S01]  /*8120*/  R2UR UR4, R39 ;  /* 0x00000000270472ca */ /* 0x000fe200000e0000 */
[----:B------:R-:W-:Y:S01]  /*8130*/  BSSY.RECONVERGENT B0, `(.L_x_126) ;  /* 0x0000090000007945 */ /* 0x000fe20003800200 */
[----:B------:R-:W-:Y:S02]  /*8140*/  LOP3.LUT R43, R48, 0xffff0000, RZ, 0xc0, !PT ;  /* 0xffff0000302b7812 */ /* 0x000fe400078ec0ff */
[----:B------:R-:W-:Y:S02]  /*8150*/  LOP3.LUT R42, R49, 0xffff0000, RZ, 0xc0, !PT ;  /* 0xffff0000312a7812 */ /* 0x000fe400078ec0ff */
[----:B------:R-:W-:Y:S02]  /*8160*/  SHF.L.U32 R45, R51, 0x10, RZ ;  /* 0x00000010332d7819 */ /* 0x000fe400000006ff */
[----:B------:R-:W-:Y:S02]  /*8170*/  ISETP.NE.AND P6, PT, R98, RZ, PT ;  /* 0x000000ff6200720c */ /* 0x000fe40003fc5270 */
[----:B------:R-:W-:Y:S02]  /*8180*/  MOV R52, UR45 ;  /* 0x0000002d00347c02 */ /* 0x000fe40008000f00 */
[----:B------:R-:W-:Y:S01]  /*8190*/  MOV R61, UR61 ;  /* 0x0000003d003d7c02 */ /* 0x000fe20008000f00 */
[----:B----4-:R-:W1:Y:S01]  /*81a0*/  LDTM.x32 R4, tmem[UR4+0x20] ;  /* 0x00002004000479ee */ /* 0x010e6200082c0000 */
[----:B------:R-:W-:Y:S02]  /*81b0*/  LOP3.LUT R44, R75, 0xffff0000, RZ, 0xc0, !PT ;  /* 0xffff00004b2c7812 */ /* 0x000fe400078ec0ff */
[----:B------:R-:W-:Y:S02]  /*81c0*/  ISETP.NE.AND P0, PT, R95, RZ, PT ;  /* 0x000000ff5f00720c */ /* 0x000fe40003f05270 */
[----:B------:R-:W-:Y:S03]  /*81d0*/  LEA R62, R46, UR43, 0x3 ;  /* 0x0000002b2e3e7c11 */ /* 0x000fe6000f8e18ff */
[----:B------:R-:W-:Y:S02]  /*81e0*/  @P6 LEA R52, R52, UR43, 0x3 ;  /* 0x0000002b34346c11 */ /* 0x000fe4000f8e18ff */
[----:B------:R-:W-:Y:S02]  /*81f0*/  @P6 SHF.L.U32 R63, R90, 0x1f, RZ ;  /* 0x0000001f5a3f6819 */ /* 0x000fe400000006ff */
[----:B------:R-:W-:Y:S04]  /*8200*/  @P6 IADD3 R52, PT, PT, R52, 0x50, RZ ;  /* 0x0000005034346810 */ /* 0x000fe80007ffe0ff */
[----:B------:R-:W-:Y:S01]  /*8210*/  @P6 PRMT R61, R61, 0x654, R52 ;  /* 0x000006543d3d6816 */ /* 0x000fe20000000034 */
[C---:B-1----:R-:W-:Y:S01]  /*8220*/  FMUL R0, R38.reuse, R4 ;  /* 0x0000000426007220 */ /* 0x042fe20000400000 */
[C---:B------:R-:W-:Y:S01]  /*8230*/  FMUL R2, R38.reuse, R5 ;  /* 0x0000000526027220 */ /* 0x040fe20000400000 */
[C---:B------:R-:W-:Y:S01]  /*8240*/  FMUL R3, R38.reuse, R6 ;  /* 0x0000000626037220 */ /* 0x040fe20000400000 */
[----:B------:R-:W-:Y:S01]  /*8250*/  FMUL R7, R38, R7 ;  /* 0x0000000726077220 */ /* 0x000fe20000400000 */
[----:B------:R-:W-:Y:S01]  /*8260*/  FFMA R0, R41, R40, R0 ;  /* 0x0000002829007223 */ /* 0x000fe20000000000 */
[----:B------:R-:W-:Y:S01]  /*8270*/  SHF.L.U32 R40, R49, 0x10, RZ ;  /* 0x0000001031287819 */ /* 0x000fe200000006ff */
[C---:B------:R-:W-:Y:S01]  /*8280*/  FFMA R2, R41.reuse, R43, R2 ;  /* 0x0000002b29027223 */ /* 0x040fe20000000002 */
[----:B------:R-:W-:Y:S01]  /*8290*/  SHF.L.U32 R43, R50, 0x10, RZ ;  /* 0x00000010322b7819 */ /* 0x000fe200000006ff */
[C---:B------:R-:W-:Y:S01]  /*82a0*/  FMUL R4, R38.reuse, R8 ;  /* 0x0000000826047220 */ /* 0x040fe20000400000 */
[----:B------:R-:W-:Y:S01]  /*82b0*/  FMUL R5, R38, R9 ;  /* 0x0000000926057220 */ /* 0x000fe20000400000 */
[C---:B------:R-:W-:Y:S01]  /*82c0*/  FFMA R3, R41.reuse, R40, R3 ;  /* 0x0000002829037223 */ /* 0x040fe20000000003 */
[----:B------:R-:W-:Y:S01]  /*82d0*/  LOP3.LUT R40, R50, 0xffff0000, RZ, 0xc0, !PT ;  /* 0xffff000032287812 */ /* 0x000fe200078ec0ff */
[----:B------:R-:W-:Y:S01]  /*82e0*/  FFMA R7, R41, R42, R7 ;  /* 0x0000002a29077223 */ /* 0x000fe20000000007 */
[----:B------:R-:W-:Y:S01]  /*82f0*/  LOP3.LUT R42, R51, 0xffff0000, RZ, 0xc0, !PT ;  /* 0xffff0000332a7812 */ /* 0x000fe200078ec0ff */
[----:B------:R-:W-:Y:S01]  /*8300*/  FMUL R6, R38, R10 ;  /* 0x0000000a26067220 */ /* 0x000fe20000400000 */
[----:B------:R-:W-:Y:S01]  /*8310*/  F2FP.BF16.F32.PACK_AB R52, R2, R0 ;  /* 0x000000000234723e */ /* 0x000fe200000010ff */
[----:B------:R-:W-:Y:S01]  /*8320*/  FMUL R11, R38, R11 ;  /* 0x0000000b260b7220 */ /* 0x000fe20000400000 */
[----:B------:R-:W-:Y:S01]  /*8330*/  F2FP.BF16.F32.PACK_AB R53, R7, R3 ;  /* 0x000000030735723e */ /* 0x000fe200000010ff */
        /* <DEDUP_REMOVED lines=20> */
[C---:B------:R-:W-:Y:S01]  /*8480*/  FMUL R12, R38.reuse, R16 ;  /* 0x00000010260c7220 */ /* 0x040fe20000400000 */
        /* <DEDUP_REMOVED lines=13> */
[----:B------:R1:W-:Y:S01]  /*8560*/  STS.128 [R93+0x2000], R52 ;  /* 0x002000345d007388 */ /* 0x0003e20000000c00 */
[----:B------:R-:W-:Y:S01]  /*8570*/  F2FP.BF16.F32.PACK_AB R70, R13, R12 ;  /* 0x0000000c0d46723e */ /* 0x000fe200000010ff */
[----:B------:R-:W-:Y:S01]  /*8580*/  FFMA R19, R41, R40, R19 ;  /* 0x0000002829137223 */ /* 0x000fe20000000013 */
[----:B------:R-:W-:Y:S01]  /*8590*/  LOP3.LUT R40, R64, 0xffff0000, RZ, 0xc0, !PT ;  /* 0xffff000040287812 */ /* 0x000fe200078ec0ff */
[C---:B------:R-:W-:Y:S01]  /*85a0*/  FMUL R16, R38.reuse, R20 ;  /* 0x0000001426107220 */ /* 0x040fe20000400000 */
[C---:B------:R-:W-:Y:S01]  /*85b0*/  FMUL R17, R38.reuse, R21 ;  /* 0x0000001526117220 */ /* 0x040fe20000400000 */
[C---:B------:R-:W-:Y:S01]  /*85c0*/  FMUL R18, R38.reuse, R22 ;  /* 0x0000001626127220 */ /* 0x040fe20000400000 */
[----:B------:R-:W-:Y:S01]  /*85d0*/  F2FP.BF16.F32.PACK_AB R71, R19, R14 ;  /* 0x0000000e1347723e */ /* 0x000fe200000010ff */
[----:B------:R-:W-:Y:S01]  /*85e0*/  FMUL R23, R38, R23 ;  /* 0x0000001726177220 */ /* 0x000fe20000400000 */
[----:B------:R-:W-:Y:S01]  /*85f0*/  FFMA R16, R41, R43, R16 ;  /* 0x0000002b29107223 */ /* 0x000fe20000000010 */
[----:B------:R-:W-:Y:S01]  /*8600*/  SHF.L.U32 R43, R67, 0x10, RZ ;  /* 0x00000010432b7819 */ /* 0x000fe200000006ff */
[C---:B------:R-:W-:Y:S01]  /*8610*/  FFMA R17, R41.reuse, R40, R17 ;  /* 0x0000002829117223 */ /* 0x040fe20000000011 */
[----:B------:R1:W-:Y:S01]  /*8620*/  STS.128 [R92+0x2010], R68 ;  /* 0x002010445c007388 */ /* 0x0003e20000000c00 */
        /* <DEDUP_REMOVED lines=8> */
[C---:B------:R-:W-:Y:S01]  /*86b0*/  FMUL R22, R38.reuse, R26 ;  /* 0x0000001a26167220 */ /* 0x040fe20000400000 */
[----:B------:R-:W-:Y:S01]  /*86c0*/  FFMA R20, R41, R40, R20 ;  /* 0x0000002829147223 */ /* 0x000fe20000000014 */
[----:B------:R-:W-:Y:S01]  /*86d0*/  LOP3.LUT R40, R67, 0xffff0000, RZ, 0xc0, !PT ;  /* 0xffff000043287812 */ /* 0x000fe200078ec0ff */
[C---:B------:R-:W-:Y:S01]  /*86e0*/  FFMA R21, R41.reuse, R42, R21 ;  /* 0x0000002a29157223 */ /* 0x040fe20000000015 */
[C---:B------:R-:W-:Y:S01]  /*86f0*/  FFMA R22, R41.reuse, R43, R22 ;  /* 0x0000002b29167223 */ /* 0x040fe20000000016 */
[----:B------:R-:W-:Y:S01]  /*8700*/  FMUL R27, R38, R27 ;  /* 0x0000001b261b7220 */ /* 0x000fe20000400000 */
[----:B------:R-:W-:Y:S01]  /*8710*/  SHF.L.U32 R43, R72, 0x10, RZ ;  /* 0x00000010482b7819 */ /* 0x000fe200000006ff */
[----:B------:R-:W-:Y:S01]  /*8720*/  FMUL R24, R38, R28 ;  /* 0x0000001c26187220 */ /* 0x000fe20000400000 */
[----:B------:R-:W-:Y:S01]  /*8730*/  LOP3.LUT R42, R72, 0xffff0000, RZ, 0xc0, !PT ;  /* 0xffff0000482a7812 */ /* 0x000fe200078ec0ff */
[C---:B------:R-:W-:Y:S01]  /*8740*/  FMUL R25, R38.reuse, R29 ;  /* 0x0000001d26197220 */ /* 0x040fe20000400000 */
[C---:B------:R-:W-:Y:S01]  /*8750*/  FMUL R26, R38.reuse, R30 ;  /* 0x0000001e261a7220 */ /* 0x040fe20000400000 */
[C---:B------:R-:W-:Y:S01]  /*8760*/  FFMA R27, R41.reuse, R40, R27 ;  /* 0x00000028291b7223 */ /* 0x040fe2000000001b */
[----:B------:R-:W-:Y:S01]  /*8770*/  FFMA R24, R41, R43, R24 ;  /* 0x0000002b29187223 */ /* 0x000fe20000000018 */
[----:B------:R-:W-:Y:S01]  /*8780*/  LOP3.LUT R40, R73, 0xffff0000, RZ, 0xc0, !PT ;  /* 0xffff000049287812 */ /* 0x000fe200078ec0ff */
[C---:B------:R-:W-:Y:S01]  /*8790*/  FFMA R25, R41.reuse, R42, R25 ;  /* 0x0000002a29197223 */ /* 0x040fe20000000019 */
[----:B------:R-:W-:Y:S01]  /*87a0*/  FMUL R31, R38, R31 ;  /* 0x0000001f261f7220 */ /* 0x000fe20000400000 */
[----:B------:R-:W-:Y:S01]  /*87b0*/  SHF.L.U32 R43, R74, 0x10, RZ ;  /* 0x000000104a2b7819 */ /* 0x000fe200000006ff */
[----:B------:R-:W-:Y:S01]  /*87c0*/  FFMA R26, R41, R45, R26 ;  /* 0x0000002d291a7223 */ /* 0x000fe2000000001a */
        /* <DEDUP_REMOVED lines=29> */
[----:B------:R-:W-:Y:S02]  /*89a0*/  UIADD3 UR9, UPT, UPT, UR49, 0x20, URZ ;  /* 0x0000002031097890 */ /* 0x000fe4000fffe0ff */
[----:B------:R-:W-:Y:S01]  /*89b0*/  UIADD3 UR8, UPT, UPT, UR43, 0x2200, URZ ;  /* 0x000022002b087890 */ /* 0x000fe2000fffe0ff */
[----:B------:R-:W-:Y:S01]  /*89c0*/  UMOV UR10, UR50 ;  /* 0x00000032000a7c82 */ /* 0x000fe20008000000 */
[----:B------:R-:W-:Y:S01]  /*89d0*/  UMOV UR11, UR52 ;  /* 0x00000034000b7c82 */ /* 0x000fe20008000000 */
[----:B---3--:R-:W-:Y:S04]  /*89e0*/  UIADD3 UR4, UP0, UPT, UR6, 0xa80, URZ ;  /* 0x00000a8006047890 */ /* 0x008fe8000ff1e0ff */
[----:B------:R-:W-:Y:S09]  /*89f0*/  UIADD3.X UR5, UPT, UPT, URZ, UR7, URZ, UP0, !UPT ;  /* 0x00000007ff057290 */ /* 0x000ff200087fe4ff */
[----:B------:R3:W-:Y:S01]  /*8a00*/  UTMASTG.3D [UR8], [UR4] ;  /* 0x00000008040073b5 */ /* 0x0007e20008010000 */
[----:B------:R0:W-:Y:S01]  /*8a10*/  UTMACMDFLUSH ;  /* 0x00000000000079b7 */ /* 0x0001e20000000000 */
[----:B---3--:R-:W-:Y:S04]  /*8a20*/  DEPBAR.LE SB0, 0x1 ;  /* 0x000080400000791a */ /* 0x008fe80000000000 */
.L_x_127:
[----:B------:R-:W-:Y:S05]  /*8a30*/  BSYNC.RECONVERGENT B0 ;  /* 0x0000000000007941 */ /* 0x000fea0003800200 */
.L_x_126:
[----:B------:R-:W-:Y:S01]  /*8a40*/  BAR.SYNC.DEFER_BLOCKING 0x1, 0x80 ;  /* 0x0042000000007b1d */ /* 0x000fe20000010000 */
[----:B------:R-:W-:Y:S04]  /*8a50*/  UIADD3 UR4, UPT, UPT, UR45, 0x1, URZ ;  /* 0x000000012d047890 */ /* 0x000fe8000fffe0ff */
[----:B------:R-:W-:Y:S04]  /*8a60*/  UISETP.NE.AND UP0, UPT, UR4, 0x4, UPT ;  /* 0x000000040400788c */ /* 0x000fe8000bf05270 */
[----:B------:R-:W-:Y:S01]  /*8a70*/  USEL UR44, UR4, URZ, UP0 ;  /* 0x000000ff042c7287 */ /* 0x000fe20008000000 */
[----:B------:R3:W-:Y:S01]  /*8a80*/  @P6 SYNCS.ARRIVE.TRANS64.RED.A1T0 RZ, [R61+URZ], RZ ;  /* 0x000000ff3dff69a7 */ /* 0x0007e200081004ff */
[----:B------:R-:W-:Y:S01]  /*8a90*/  BSSY B1, `(.L_x_128) ;  /* 0x0000017000017945 */ /* 0x000fe20003800000 */
[----:B------:R-:W4:Y:S02]  /*8aa0*/  @P6 SYNCS.PHASECHK.TRANS64.TRYWAIT P0, [R62+URZ+0x30], R63 ;  /* 0x0000303f3e0065a7 */ /* 0x000f2400080011ff */
[----:B----4-:R-:W-:Y:S01]  /*8ab0*/  @P6 SEL R47, RZ, 0x1, !P0 ;  /* 0x00000001ff2f6807 */ /* 0x010fe20004000000 */
[----:B---3--:R-:W-:Y:S06]  /*8ac0*/  @!P6 BRA `(.L_x_129) ;  /* 0x00000000004ce947 */ /* 0x008fec0003800000 */
        /* <DEDUP_REMOVED lines=9> */
[----:B------:R-:W-:Y:S04]  /*8b60*/  SHF.L.U32 R5, R90, 0x1f, RZ ;  /* 0x0000001f5a057819 */ /* 0x000fe800000006ff */
[----:B------:R-:W3:Y:S02]  /*8b70*/  SYNCS.PHASECHK.TRANS64.TRYWAIT P0, [R62+URZ+0x30], R5 ;  /* 0x000030053e0075a7 */ /* 0x000ee400080011ff */
[----:B---3--:R-:W-:Y:S05]  /*8b80*/  @!P0 BRA `(.L_x_132) ;  /* 0x0000002400808947 */ /* 0x008fea0003800000 */
.L_x_131:
[----:B------:R-:W-:Y:S05]  /*8b90*/  BSYNC B0 ;  /* 0x0000000000007941 */ /* 0x000fea0003800000 */
.L_x_130:
[----:B------:R-:W-:Y:S02]  /*8ba0*/  ISETP.NE.AND P0, PT, R60, RZ, PT ;  /* 0x000000ff3c00720c */ /* 0x000fe40003f05270 */
[----:B------:R-:W-:Y:S11]  /*8bb0*/  IADD3 R46, PT, PT, R46, 0x1, RZ ;  /* 0x000000012e2e7810 */ /* 0x000ff60007ffe0ff */
[----:B------:R4:W1:Y:S04]  /*8bc0*/  @P0 LDS.128 R48, [R4] ;  /* 0x0000000004300984 */ /* 0x0008680000000c00 */
[----:B------:R4:W1:Y:S04]  /*8bd0*/  @P0 LDS.128 R56, [R3+0x10] ;  /* 0x0000100003380984 */ /* 0x0008680000000c00 */
[----:B------:R4:W1:Y:S04]  /*8be0*/  @P0 LDS.128 R64, [R2+0x20] ;  /* 0x0000200002400984 */ /* 0x0008680000000c00 */
[----:B------:R4:W1:Y:S02]  /*8bf0*/  @P0 LDS.128 R72, [R0+0x30] ;  /* 0x0000300000480984 */ /* 0x0008640000000c00 */
.L_x_129:
[----:B------:R-:W-:Y:S05]  /*8c00*/  BSYNC B1 ;  /* 0x0000000000017941 */ /* 0x000fea0003800000 */
.L_x_128:
[----:B----4-:R-:W-:Y:S05]  /*8c10*/  VIADD R0, R39, 0x40 ;  /* 0x0000004027007836 */ /* 0x010fea0000000000 */
        /* <DEDUP_REMOVED lines=9> */
[----:B------:R-:W4:Y:S01]  /*8cb0*/  LDCU.64 UR6, c[0x4][0x78] ;  /* 0x01000f00ff0677ac */ /* 0x000f220008000a00 */
[----:B------:R-:W1:Y:S01]  /*8cc0*/  LDC.64 R2, c[0x4][R3] ;  /* 0x0100000003027b82 */ /* 0x000e620000000a00 */
[----:B------:R-:W5:Y:S01]  /*8cd0*/  LDCU.64 UR4, c[0x4][0x10] ;  /* 0x01000200ff0477ac */ /* 0x000f620008000a00 */
[----:B---3--:R-:W-:Y:S01]  /*8ce0*/  MOV R5, UR9 ;  /* 0x0000000900057c02 */ /* 0x008fe20008000f00 */
[----:B------:R-:W-:Y:S01]  /*8cf0*/  IMAD.U32 R4, RZ, RZ, UR8 ;  /* 0x00000008ff047e24 */ /* 0x000fe2000f8e00ff */
[----:B----4-:R-:W-:Y:S01]  /*8d00*/  MOV R7, UR7 ;  /* 0x0000000700077c02 */ /* 0x010fe20008000f00 */
[----:B------:R-:W-:Y:S01]  /*8d10*/  IMAD.U32 R6, RZ, RZ, UR6 ;  /* 0x00000006ff067e24 */ /* 0x000fe2000f8e00ff */
[----:B-----5:R-:W-:Y:S01]  /*8d20*/  MOV R11, UR5 ;  /* 0x00000005000b7c02 */ /* 0x020fe20008000f00 */
[----:B------:R-:W-:Y:S02]  /*8d30*/  IMAD.U32 R10, RZ, RZ, UR4 ;  /* 0x00000004ff0a7e24 */ /* 0x000fe4000f8e00ff */
[----:B------:R-:W-:Y:S07]  /*8d40*/  LEPC R20, `(.L_x_133) ;  /* 0x000000001014794e */ /* 0x000fee0000000000 */
[----:B-12---:R-:W-:Y:S05]  /*8d50*/  CALL.ABS.NOINC R2 ;  /* 0x0000000002007343 */ /* 0x006fea0003c00000 */
.L_x_133:
        /* <DEDUP_REMOVED lines=10> */
[----:B---3--:R-:W1:Y:S01]  /*8e00*/  LDTM.x32 R4, tmem[UR4+0x40] ;  /* 0x00004004000479ee */ /* 0x008e6200082c0000 */
        /* <DEDUP_REMOVED lines=136> */
.L_x_135:
[----:B------:R-:W-:Y:S05]  /*9690*/  BSYNC.RECONVERGENT B0 ;  /* 0x0000000000007941 */ /* 0x000fea0003800200 */
.L_x_134:
        /* <DEDUP_REMOVED lines=21> */
.L_x_139:
[----:B------:R-:W-:Y:S05]  /*97f0*/  BSYNC B0 ;  /* 0x0000000000007941 */ /* 0x000fea0003800000 */
.L_x_138:
[----:B------:R-:W-:Y:S11]  /*9800*/  ISETP.NE.AND P0, PT, R60, RZ, PT ;  /* 0x000000ff3c00720c */ /* 0x000ff60003f05270 */
[----:B------:R-:W-:Y:S02]  /*9810*/  @!UPT UIADD3 URZ, UPT, UPT, URZ, URZ, URZ ;  /* 0x000000fffffff290 */ /* 0x000fe4000fffe0ff */
[----:B------:R4:W1:Y:S04]  /*9820*/  @P0 LDS.128 R48, [R3] ;  /* 0x0000000003300984 */ /* 0x0008680000000c00 */
[----:B------:R4:W1:Y:S04]  /*9830*/  @P0 LDS.128 R56, [R2+0x10] ;  /* 0x0000100002380984 */ /* 0x0008680000000c00 */
[----:B------:R4:W1:Y:S04]  /*9840*/  @P0 LDS.128 R64, [R0+0x20] ;  /* 0x0000200000400984 */ /* 0x0008680000000c00 */
[----:B------:R4:W1:Y:S02]  /*9850*/  @P0 LDS.128 R72, [R46+0x30] ;  /* 0x000030002e480984 */ /* 0x0008640000000c00 */
.L_x_137:
[----:B------:R-:W-:Y:S05]  /*9860*/  BSYNC B1 ;  /* 0x0000000000017941 */ /* 0x000fea0003800000 */
.L_x_136:
        /* <DEDUP_REMOVED lines=21> */
.L_x_141:
[----:B------:R-:W-:Y:S01]  /*99c0*/  ISETP.NE.AND P0, PT, R95, RZ, PT ;  /* 0x000000ff5f00720c */ /* 0x000fe20003f05270 */
[----:B------:R-:W-:Y:S05]  /*99d0*/  WARPSYNC.ALL ;  /* 0x0000000000007948 */ /* 0x000fea0003800000 */
[----:B------:R-:W-:Y:S01]  /*99e0*/  R2UR UR4, R39 ;  /* 0x00000000270472ca */ /* 0x000fe200000e0000 */
[----:B------:R-:W-:Y:S01]  /*99f0*/  BSSY.RECONVERGENT B0, `(.L_x_142) ;  /* 0x000008c000007945 */ /* 0x000fe20003800200 */
[C---:B-1----:R-:W-:Y:S02]  /*9a00*/  SHF.L.U32 R40, R48.reuse, 0x10, RZ ;  /* 0x0000001030287819 */ /* 0x042fe400000006ff */
[----:B------:R-:W-:Y:S02]  /*9a10*/  LOP3.LUT R42, R48, 0xffff0000, RZ, 0xc0, !PT ;  /* 0xffff0000302a7812 */ /* 0x000fe400078ec0ff */
[C---:B------:R-:W-:Y:S02]  /*9a20*/  SHF.L.U32 R43, R49.reuse, 0x10, RZ ;  /* 0x00000010312b7819 */ /* 0x040fe400000006ff */
[----:B------:R-:W-:Y:S02]  /*9a30*/  LOP3.LUT R44, R49, 0xffff0000, RZ, 0xc0, !PT ;  /* 0xffff0000312c7812 */ /* 0x000fe400078ec0ff */
[C---:B------:R-:W-:Y:S02]  /*9a40*/  SHF.L.U32 R45, R50.reuse, 0x10, RZ ;  /* 0x00000010322d7819 */ /* 0x040fe400000006ff */
[----:B------:R-:W-:Y:S01]  /*9a50*/  LOP3.LUT R46, R50, 0xffff0000, RZ, 0xc0, !PT ;  /* 0xffff0000322e7812 */ /* 0x000fe200078ec0ff */
[----:B---3--:R-:W1:Y:S01]  /*9a60*/  LDTM.x32 R4, tmem[UR4+0x60] ;  /* 0x00006004000479ee */ /* 0x008e6200082c0000 */
[C---:B------:R-:W-:Y:S01]  /*9a70*/  SHF.L.U32 R47, R51.reuse, 0x10, RZ ;  /* 0x00000010332f7819 */ /* 0x040fe200000006ff */
[----:B------:R-:W-:Y:S01]  /*9a80*/  NOP ;  /* 0x0000000000007918 */ /* 0x000fe20000000000 */
[----:B------:R-:W-:Y:S02]  /*9a90*/  LOP3.LUT R48, R51, 0xffff0000, RZ, 0xc0, !PT ;  /* 0xffff000033307812 */ /* 0x000fe400078ec0ff */
[C---:B------:R-:W-:Y:S02]  /*9aa0*/  SHF.L.U32 R49, R56.reuse, 0x10, RZ ;  /* 0x0000001038317819 */ /* 0x040fe400000006ff */
[----:B------:R-:W-:Y:S02]  /*9ab0*/  LOP3.LUT R51, R56, 0xffff0000, RZ, 0xc0, !PT ;  /* 0xffff000038337812 */ /* 0x000fe400078ec0ff */
[C---:B------:R-:W-:Y:S02]  /*9ac0*/  SHF.L.U32 R50, R57.reuse, 0x10, RZ ;  /* 0x0000001039327819 */ /* 0x040fe400000006ff */
[----:B------:R-:W-:Y:S02]  /*9ad0*/  LOP3.LUT R52, R57, 0xffff0000, RZ, 0xc0, !PT ;  /* 0xffff000039347812 */ /* 0x000fe400078ec0ff */
[C---:B------:R-:W-:Y:S02]  /*9ae0*/  SHF.L.U32 R53, R58.reuse, 0x10, RZ ;  /* 0x000000103a357819 */ /* 0x040fe400000006ff */
[----:B------:R-:W-:Y:S02]  /*9af0*/  LOP3.LUT R54, R58, 0xffff0000, RZ, 0xc0, !PT ;  /* 0xffff00003a367812 */ /* 0x000fe400078ec0ff */
[----:B------:R-:W-:Y:S02]  /*9b00*/  SHF.L.U32 R55, R59, 0x10, RZ ;  /* 0x000000103b377819 */ /* 0x000fe400000006ff */
[----:B------:R-:W-:Y:S02]  /*9b10*/  IADD3 R99, PT, PT, R99, 0xb0, RZ ;  /* 0x000000b063637810 */ /* 0x000fe40007ffe0ff */
[----:B------:R-:W-:Y:S02]  /*9b20*/  LOP3.LUT R56, R59, 0xffff0000, RZ, 0xc0, !PT ;  /* 0xffff00003b387812 */ /* 0x000fe400078ec0ff */
[----:B------:R-:W-:Y:S01]  /*9b30*/  SHF.L.U32 R57, R64, 0x10, RZ ;  /* 0x0000001040397819 */ /* 0x000fe200000006ff */
[----:B-1----:R-:W-:Y:S01]  /*9b40*/  FMUL R4, R38, R4 ;  /* 0x0000000426047220 */ /* 0x002fe20000400000 */
[----:B------:R-:W-:Y:S01]  /*9b50*/  LOP3.LUT R58, R64, 0xffff0000, RZ, 0xc0, !PT ;  /* 0xffff0000403a7812 */ /* 0x000fe200078ec0ff */
[C---:B------:R-:W-:Y:S01]  /*9b60*/  FMUL R5, R38.reuse, R5 ;  /* 0x0000000526057220 */ /* 0x040fe20000400000 */
[----:B------:R-:W-:Y:S01]  /*9b70*/  LOP3.LUT R99, R99, 0xfefffff8, RZ, 0xc0, !PT ;  /* 0xfefffff863637812 */ /* 0x000fe200078ec0ff */
[C---:B------:R-:W-:Y:S01]  /*9b80*/  FFMA R4, R41.reuse, R40, R4 ;  /* 0x0000002829047223 */ /* 0x040fe20000000004 */
[C---:B------:R-:W-:Y:S01]  /*9b90*/  FMUL R6, R38.reuse, R6 ;  /* 0x0000000626067220 */ /* 0x040fe20000400000 */
[----:B------:R-:W-:Y:S01]  /*9ba0*/  FFMA R5, R41, R42, R5 ;  /* 0x0000002a29057223 */ /* 0x000fe20000000005 */
[----:B------:R-:W-:Y:S01]  /*9bb0*/  SHF.L.U32 R59, R65, 0x10, RZ ;  /* 0x00000010413b7819 */ /* 0x000fe200000006ff */
[----:B------:R1:W-:Y:S01]  /*9bc0*/  SYNCS.ARRIVE.TRANS64.RED.A1T0 RZ, [R99+URZ], RZ ;  /* 0x000000ff63ff79a7 */ /* 0x0003e200081004ff */
[----:B------:R-:W-:Y:S01]  /*9bd0*/  FFMA R6, R41, R43, R6 ;  /* 0x0000002b29067223 */ /* 0x000fe20000000006 */
[C---:B------:R-:W-:Y:S01]  /*9be0*/  FMUL R7, R38.reuse, R7 ;  /* 0x0000000726077220 */ /* 0x040fe20000400000 */
[----:B------:R-:W-:Y:S01]  /*9bf0*/  F2FP.BF16.F32.PACK_AB R100, R5, R4 ;  /* 0x000000040564723e */ /* 0x000fe200000010ff */
[C---:B------:R-:W-:Y:S01]  /*9c00*/  FMUL R8, R38.reuse, R8 ;  /* 0x0000000826087220 */ /* 0x040fe20000400000 */
[----:B------:R-:W-:Y:S01]  /*9c10*/  FMUL R9, R38, R9 ;  /* 0x0000000926097220 */ /* 0x000fe20000400000 */
[----:B------:R-:W-:Y:S01]  /*9c20*/  LOP3.LUT R60, R65, 0xffff0000, RZ, 0xc0, !PT ;  /* 0xffff0000413c7812 */ /* 0x000fe200078ec0ff */
[C---:B------:R-:W-:Y:S01]  /*9c30*/  FFMA R7, R41.reuse, R44, R7 ;  /* 0x0000002c29077223 */ /* 0x040fe20000000007 */
[C---:B------:R-:W-:Y:S01]  /*9c40*/  FFMA R8, R41.reuse, R45, R8 ;  /* 0x0000002d29087223 */ /* 0x040fe20000000008 */
[----:B------:R-:W-:Y:S01]  /*9c50*/  SHF.L.U32 R61, R66, 0x10, RZ ;  /* 0x00000010423d7819 */ /* 0x000fe200000006ff */
[----:B------:R-:W-:Y:S01]  /*9c60*/  FFMA R9, R41, R46, R9 ;  /* 0x0000002e29097223 */ /* 0x000fe20000000009 */
[C---:B------:R-:W-:Y:S01]  /*9c70*/  FMUL R10, R38.reuse, R10 ;  /* 0x0000000a260a7220 */ /* 0x040fe20000400000 */
[----:B------:R-:W-:Y:S01]  /*9c80*/  F2FP.BF16.F32.PACK_AB R101, R7, R6 ;  /* 0x000000060765723e */ /* 0x000fe200000010ff */
[C---:B------:R-:W-:Y:S01]  /*9c90*/  FMUL R11, R38.reuse, R11 ;  /* 0x0000000b260b7220 */ /* 0x040fe20000400000 */
[----:B------:R-:W-:Y:S01]  /*9ca0*/  FMUL R0, R38, R12 ;  /* 0x0000000c26007220 */ /* 0x000fe20000400000 */
[----:B------:R-:W-:Y:S01]  /*9cb0*/  F2FP.BF16.F32.PACK_AB R102, R9, R8 ;  /* 0x000000080966723e */ /* 0x000fe200000010ff */
[C---:B------:R-:W-:Y:S01]  /*9cc0*/  FFMA R10, R41.reuse, R47, R10 ;  /* 0x0000002f290a7223 */ /* 0x040fe2000000000a */
[C---:B------:R-:W-:Y:S01]  /*9cd0*/  FFMA R11, R41.reuse, R48, R11 ;  /* 0x00000030290b7223 */ /* 0x040fe2000000000b */
[----:B------:R-:W-:Y:S01]  /*9ce0*/  LOP3.LUT R62, R66, 0xffff0000, RZ, 0xc0, !PT ;  /* 0xffff0000423e7812 */ /* 0x000fe200078ec0ff */
[----:B------:R-:W-:Y:S01]  /*9cf0*/  FFMA R0, R41, R49, R0 ;  /* 0x0000003129007223 */ /* 0x000fe20000000000 */
[C---:B------:R-:W-:Y:S01]  /*9d00*/  FMUL R2, R38.reuse, R13 ;  /* 0x0000000d26027220 */ /* 0x040fe20000400000 */
[----:B------:R-:W-:Y:S01]  /*9d10*/  SHF.L.U32 R63, R67, 0x10, RZ ;  /* 0x00000010433f7819 */ /* 0x000fe200000006ff */
[C---:B------:R-:W-:Y:S01]  /*9d20*/  FMUL R3, R38.reuse, R14 ;  /* 0x0000000e26037220 */ /* 0x040fe20000400000 */
[----:B------:R-:W-:Y:S01]  /*9d30*/  F2FP.BF16.F32.PACK_AB R103, R11, R10 ;  /* 0x0000000a0b67723e */ /* 0x000fe200000010ff */
[----:B------:R-:W-:Y:S01]  /*9d40*/  FFMA R2, R41, R51, R2 ;  /* 0x0000003329027223 */ /* 0x000fe20000000002 */
[C---:B------:R-:W-:Y:S01]  /*9d50*/  FMUL R15, R38.reuse, R15 ;  /* 0x0000000f260f7220 */ /* 0x040fe20000400000 */
[C---:B------:R-:W-:Y:S01]  /*9d60*/  FMUL R12, R38.reuse, R16 ;  /* 0x00000010260c7220 */ /* 0x040fe20000400000 */
[----:B------:R-:W-:Y:S01]  /*9d70*/  FMUL R13, R38, R17 ;  /* 0x00000011260d7220 */ /* 0x000fe20000400000 */
[----:B------:R1:W-:Y:S01]  /*9d80*/  STS.128 [R93+0x6000], R100 ;  /* 0x006000645d007388 */ /* 0x0003e20000000c00 */
[----:B------:R-:W-:Y:S01]  /*9d90*/  LOP3.LUT R64, R67, 0xffff0000, RZ, 0xc0, !PT ;  /* 0xffff000043407812 */ /* 0x000fe200078ec0ff */
[C---:B------:R-:W-:Y:S01]  /*9da0*/  FFMA R3, R41.reuse, R50, R3 ;  /* 0x0000003229037223 */ /* 0x040fe20000000003 */
[----:B------:R-:W-:Y:S01]  /*9db0*/  SHF.L.U32 R65, R72, 0x10, RZ ;  /* 0x0000001048417819 */ /* 0x000fe200000006ff */
[C---:B------:R-:W-:Y:S01]  /*9dc0*/  FFMA R15, R41.reuse, R52, R15 ;  /* 0x00000034290f7223 */ /* 0x040fe2000000000f */
[----:B------:R-:W-:Y:S01]  /*9dd0*/  F2FP.BF16.F32.PACK_AB R104, R2, R0 ;  /* 0x000000000268723e */ /* 0x000fe200000010ff */
[C---:B------:R-:W-:Y:S01]  /*9de0*/  FFMA R12, R41.reuse, R53, R12 ;  /* 0x00000035290c7223 */ /* 0x040fe2000000000c */
[C---:B------:R-:W-:Y:S01]  /*9df0*/  FFMA R13, R41.reuse, R54, R13 ;  /* 0x00000036290d7223 */ /* 0x040fe2000000000d */
[C---:B------:R-:W-:Y:S01]  /*9e00*/  FMUL R14, R38.reuse, R18 ;  /* 0x00000012260e7220 */ /* 0x040fe20000400000 */
[C---:B------:R-:W-:Y:S01]  /*9e10*/  FMUL R19, R38.reuse, R19 ;  /* 0x0000001326137220 */ /* 0x040fe20000400000 */
[C---:B------:R-:W-:Y:S01]  /*9e20*/  FMUL R16, R38.reuse, R20 ;  /* 0x0000001426107220 */ /* 0x040fe20000400000 */
[C---:B------:R-:W-:Y:S01]  /*9e30*/  FMUL R17, R38.reuse, R21 ;  /* 0x0000001526117220 */ /* 0x040fe20000400000 */
[C---:B------:R-:W-:Y:S01]  /*9e40*/  FFMA R14, R41.reuse, R55, R14 ;  /* 0x00000037290e7223 */ /* 0x040fe2000000000e */
        /* <DEDUP_REMOVED lines=9> */
[----:B------:R-:W-:Y:S01]  /*9ee0*/  FFMA R23, R41, R60, R23 ;  /* 0x0000003c29177223 */ /* 0x000fe20000000017 */
[C---:B------:R-:W-:Y:S01]  /*9ef0*/  FMUL R27, R38.reuse, R27 ;  /* 0x0000001b261b7220 */ /* 0x040fe20000400000 */
[----:B------:R-:W-:Y:S01]  /*9f00*/  F2FP.BF16.F32.PACK_AB R105, R15, R3 ;  /* 0x000000030f69723e */ /* 0x000fe200000010ff */
[----:B------:R-:W-:Y:S01]  /*9f10*/  FFMA R20, R41, R61, R20 ;  /* 0x0000003d29147223 */ /* 0x000fe20000000014 */
[----:B------:R-:W-:Y:S01]  /*9f20*/  F2FP.BF16.F32.PACK_AB R106, R13, R12 ;  /* 0x0000000c0d6a723e */ /* 0x000fe200000010ff */
[----:B------:R-:W-:Y:S01]  /*9f30*/  FMUL R24, R38, R28 ;  /* 0x0000001c26187220 */ /* 0x000fe20000400000 */
[----:B------:R-:W-:Y:S01]  /*9f40*/  F2FP.BF16.F32.PACK_AB R107, R19, R14 ;  /* 0x0000000e136b723e */ /* 0x000fe200000010ff */
[----:B------:R-:W-:Y:S01]  /*9f50*/  FFMA R21, R41, R62, R21 ;  /* 0x0000003e29157223 */ /* 0x000fe20000000015 */
[----:B------:R-:W-:Y:S01]  /*9f60*/  LOP3.LUT R66, R72, 0xffff0000, RZ, 0xc0, !PT ;  /* 0xffff000048427812 */ /* 0x000fe200078ec0ff */
[C---:B------:R-:W-:Y:S01]  /*9f70*/  FMUL R25, R38.reuse, R29 ;  /* 0x0000001d26197220 */ /* 0x040fe20000400000 */
[----:B------:R-:W-:Y:S01]  /*9f80*/  SHF.L.U32 R67, R73, 0x10, RZ ;  /* 0x0000001049437819 */ /* 0x000fe200000006ff */
[----:B------:R1:W-:Y:S01]  /*9f90*/  STS.128 [R92+0x6010], R104 ;  /* 0x006010685c007388 */ /* 0x0003e20000000c00 */
[----:B------:R-:W-:Y:S01]  /*9fa0*/  FFMA R22, R41, R63, R22 ;  /* 0x0000003f29167223 */ /* 0x000fe20000000016 */
[----:B------:R-:W-:Y:S01]  /*9fb0*/  LOP3.LUT R68, R73, 0xffff0000, RZ, 0xc0, !PT ;  /* 0xffff000049447812 */ /* 0x000fe200078ec0ff */
[----:B------:R-:W-:Y:S01]  /*9fc0*/  FMUL R26, R38, R30 ;  /* 0x0000001e261a7220 */ /* 0x000fe20000400000 */
[C---:B------:R-:W-:Y:S01]  /*9fd0*/  FFMA R27, R41.reuse, R64, R27 ;  /* 0x00000040291b7223 */ /* 0x040fe2000000001b */
[----:B------:R-:W-:Y:S01]  /*9fe0*/  SHF.L.U32 R69, R74, 0x10, RZ ;  /* 0x000000104a457819 */ /* 0x000fe200000006ff */
[----:B------:R-:W-:Y:S01]  /*9ff0*/  FMUL R31, R38, R31 ;  /* 0x0000001f261f7220 */ /* 0x000fe20000400000 */
[C---:B------:R-:W-:Y:S01]  /*a000*/  FFMA R24, R41.reuse, R65, R24 ;  /* 0x0000004129187223 */ /* 0x040fe20000000018 */
[----:B------:R-:W-:Y:S01]  /*a010*/  LOP3.LUT R70, R74, 0xffff0000, RZ, 0xc0, !PT ;  /* 0xffff00004a467812 */ /* 0x000fe200078ec0ff */
[C---:B------:R-:W-:Y:S01]  /*a020*/  FMUL R28, R38.reuse, R32 ;  /* 0x00000020261c7220 */ /* 0x040fe20000400000 */
[----:B------:R-:W-:Y:S01]  /*a030*/  FFMA R25, R41, R66, R25 ;  /* 0x0000004229197223 */ /* 0x000fe20000000019 */
[----:B------:R-:W-:Y:S01]  /*a040*/  SHF.L.U32 R71, R75, 0x10, RZ ;  /* 0x000000104b477819 */ /* 0x000fe200000006ff */
[C---:B------:R-:W-:Y:S01]  /*a050*/  FMUL R29, R38.reuse, R33 ;  /* 0x00000021261d7220 */ /* 0x040fe20000400000 */
[----:B------:R-:W-:Y:S01]  /*a060*/  FFMA R26, R41, R67, R26 ;  /* 0x00000043291a7223 */ /* 0x000fe2000000001a */
[----:B------:R-:W-:Y:S01]  /*a070*/  LOP3.LUT R72, R75, 0xffff0000, RZ, 0xc0, !PT ;  /* 0xffff00004b487812 */ /* 0x000fe200078ec0ff */
        /* <DEDUP_REMOVED lines=8> */
[----:B------:R-:W-:Y:S01]  /*a100*/  FFMA R30, R41, R71, R30 ;  /* 0x00000047291e7223 */ /* 0x000fe2000000001e */
[----:B------:R-:W-:Y:S01]  /*a110*/  F2FP.BF16.F32.PACK_AB R111, R27, R22 ;  /* 0x000000161b6f723e */ /* 0x000fe200000010ff */
[----:B------:R-:W-:Y:S01]  /*a120*/  FFMA R35, R41, R72, R35 ;  /* 0x0000004829237223 */ /* 0x000fe20000000023 */
[----:B------:R-:W-:Y:S02]  /*a130*/  F2FP.BF16.F32.PACK_AB R112, R25, R24 ;  /* 0x000000181970723e */ /* 0x000fe400000010ff */
[----:B------:R-:W-:Y:S01]  /*a140*/  F2FP.BF16.F32.PACK_AB R113, R31, R26 ;  /* 0x0000001a1f71723e */ /* 0x000fe200000010ff */
[----:B------:R1:W-:Y:S01]  /*a150*/  STS.128 [R91+0x6020], R108 ;  /* 0x0060206c5b007388 */ /* 0x0003e20000000c00 */
        /* <DEDUP_REMOVED lines=21> */
.L_x_143:
[----:B------:R-:W-:Y:S05]  /*a2b0*/  BSYNC.RECONVERGENT B0 ;  /* 0x0000000000007941 */ /* 0x000fea0003800200 */
.L_x_142:
[----:B------:R-:W-:Y:S01]  /*a2c0*/  BAR.SYNC.DEFER_BLOCKING 0x1, 0x80 ;  /* 0x0042000000007b1d */ /* 0x000fe20000010000 */
[----:B------:R-:W-:Y:S01]  /*a2d0*/  UISETP.NE.AND UP0, UPT, UR46, -0x4, UPT ;  /* 0xfffffffc2e00788c */ /* 0x000fe2000bf05270 */
[----:B------:R-:W-:Y:S08]  /*a2e0*/  IADD3 R0, PT, PT, R36, 0x1, RZ ;  /* 0x0000000124007810 */ /* 0x000ff00007ffe0ff */
[----:B------:R-:W-:Y:S05]  /*a2f0*/  BRA.U !UP0, `(.L_x_144) ;  /* 0x0000000108287547 */ /* 0x000fea000b800000 */
[----:B------:R-:W-:Y:S01]  /*a300*/  ISETP.NE.AND P0, PT, R98, RZ, PT ;  /* 0x000000ff6200720c */ /* 0x000fe20003f05270 */
[----:B------:R-:W-:Y:S01]  /*a310*/  IMAD.U32 R3, RZ, RZ, UR45 ;  /* 0x0000002dff037e24 */ /* 0x000fe2000f8e00ff */
[----:B------:R-:W-:Y:S01]  /*a320*/  UIADD3 UR4, UPT, UPT, UR45, 0x1, URZ ;  /* 0x000000012d047890 */ /* 0x000fe2000fffe0ff */
[----:B------:R-:W-:Y:S03]  /*a330*/  IMAD.U32 R2, RZ, RZ, UR61 ;  /* 0x0000003dff027e24 */ /* 0x000fe6000f8e00ff */
[----:B------:R-:W-:Y:S04]  /*a340*/  UISETP.NE.AND UP0, UPT, UR4, 0x4, UPT ;  /* 0x000000040400788c */ /* 0x000fe8000bf05270 */
[----:B------:R-:W-:Y:S03]  /*a350*/  USEL UR45, UR4, URZ, UP0 ;  /* 0x000000ff042d7287 */ /* 0x000fe60008000000 */
[----:B------:R-:W-:Y:S05]  /*a360*/  @P0 LEA R3, R3, UR43, 0x3 ;  /* 0x0000002b03030c11 */ /* 0x000fea000f8e18ff */
[----:B------:R-:W-:Y:S05]  /*a370*/  @P0 VIADD R3, R3, 0x50 ;  /* 0x0000005003030836 */ /* 0x000fea0000000000 */
[----:B------:R-:W-:Y:S04]  /*a380*/  @P0 PRMT R2, R2, 0x654, R3 ;  /* 0x0000065402020816 */ /* 0x000fe80000000003 */
[----:B------:R3:W-:Y:S03]  /*a390*/  @P0 SYNCS.ARRIVE.TRANS64.RED.A1T0 RZ, [R2+URZ], RZ ;  /* 0x000000ff02ff09a7 */ /* 0x0007e600081004ff */
.L_x_144:
[----:B------:R-:W-:Y:S01]  /*a3a0*/  R2UR UR5, R83 ;  /* 0x00000000530572ca */ /* 0x000fe200000e0000 */
[----:B------:R-:W-:Y:S01]  /*a3b0*/  UISETP.NE.AND UP0, UPT, UR62, URZ, UPT ;  /* 0x000000ff3e00728c */ /* 0x000fe2000bf05270 */
[----:B------:R-:W-:Y:S01]  /*a3c0*/  R2UR UR4, R82 ;  /* 0x00000000520472ca */ /* 0x000fe200000e0000 */
[----:B------:R-:W-:Y:S01]  /*a3d0*/  UIADD3 UR46, UPT, UPT, UR46, 0x4, URZ ;  /* 0x000000042e2e7890 */ /* 0x000fe2000fffe0ff */
[----:B------:R-:W-:Y:S01]  /*a3e0*/  ISETP.NE.AND P0, PT, R86, 0x2, PT ;  /* 0x000000025600780c */ /* 0x000fe20003f05270 */
[----:B------:R-:W-:Y:S01]  /*a3f0*/  UMOV UR52, UR60 ;  /* 0x0000003c00347c82 */ /* 0x000fe20008000000 */
[----:B------:R-:W-:Y:S02]  /*a400*/  ISETP.NE.AND P1, PT, R0, 0x2, PT ;  /* 0x000000020000780c */ /* 0x000fe40003f25270 */
[----:B------:R-:W-:Y:S02]  /*a410*/  SEL R3, RZ, 0x1, P0 ;  /* 0x00000001ff037807 */ /* 0x000fe40000000000 */
[----:B---3--:R-:W-:Y:S02]  /*a420*/  SEL R2, RZ, 0x1, P1 ;  /* 0x00000001ff027807 */ /* 0x008fe40000800000 */
[----:B------:R-:W-:Y:S01]  /*a430*/  LOP3.LUT R88, R88, R3, RZ, 0x3c, !PT ;  /* 0x0000000358587212 */ /* 0x000fe200078e3cff */
[----:B------:R-:W-:Y:S01]  /*a440*/  UIADD3 UR28, UPT, UPT, UR37, UR5, URZ ;  /* 0x00000005251c7290 */ /* 0x000fe2000fffe0ff */
[----:B------:R-:W-:Y:S01]  /*a450*/  LOP3.LUT R89, R89, R2, RZ, 0x3c, !PT ;  /* 0x0000000259597212 */ /* 0x000fe200078e3cff */
[----:B------:R-:W-:Y:S01]  /*a460*/  UIADD3 UR12, UPT, UPT, UR36, UR4, URZ ;  /* 0x00000004240c7290 */ /* 0x000fe2000fffe0ff */
[----:B------:R-:W-:Y:S02]  /*a470*/  SEL R86, R86, RZ, P0 ;  /* 0x000000ff56567207 */ /* 0x000fe40000000000 */
[----:B------:R-:W-:Y:S01]  /*a480*/  SEL R36, R0, RZ, P1 ;  /* 0x000000ff00247207 */ /* 0x000fe20000800000 */
[----:B------:R-:W-:Y:S08]  /*a490*/  BRA.U UP0, `(.L_x_145) ;  /* 0xffffffbd00e07547 */ /* 0x000ff0000b83ffff */
[----:B------:R-:W-:-:S09]  /*a4a0*/  UISETP.NE.AND UP0, UPT, UR63, URZ, UPT ;  /* 0x000000ff3f00728c */ /* 0x000fd2000bf05270 */
[----:B------:R-:W-:Y:S05]  /*a4b0*/  BRA.U !UP0, `(.L_x_146) ;  /* 0x0000000108487547 */ /* 0x000fea000b800000 */
[----:B------:R-:W3:Y:S02]  /*a4c0*/  LDCU.64 UR4, c[0x0][0xc90] ;  /* 0x00019200ff0477ac */ /* 0x000ee40008000a00 */
[----:B---3--:R-:W-:-:S04]  /*a4d0*/  UISETP.NE.U32.AND UP0, UPT, UR4, URZ, UPT ;  /* 0x000000ff0400728c */ /* 0x008fc8000bf05070 */
[----:B------:R-:W-:-:S09]  /*a4e0*/  UISETP.NE.AND.EX UP0, UPT, UR5, URZ, UPT, UP0 ;  /* 0x000000ff0500728c */ /* 0x000fd2000bf05300 */
[----:B------:R-:W-:Y:S05]  /*a4f0*/  BRA.U UP0, `(.L_x_147) ;  /* 0x00000001000c7547 */ /* 0x000fea000b800000 */
[----:B------:R-:W-:-:S13]  /*a500*/  FSETP.NEU.AND P0, PT, R41, RZ, PT ;  /* 0x000000ff2900720b */ /* 0x000fda0003f0d000 */
[----:B------:R-:W-:Y:S05]  /*a510*/  @!P0 EXIT ;  /* 0x000000000000894d */ /* 0x000fea0003800000 */
[----:B------:R-:W-:Y:S05]  /*a520*/  BRA `(.L_x_146) ;  /* 0x00000000002c7947 */ /* 0x000fea0003800000 */
.L_x_147:
[----:B------:R-:W-:Y:S01]  /*a530*/  ISETP.NE.AND P0, PT, R85, RZ, PT ;  /* 0x000000ff5500720c */ /* 0x000fe20003f05270 */
[----:B------:R-:W-:-:S12]  /*a540*/  BSSY.RECONVERGENT B0, `(.L_x_146) ;  /* 0x0000009000007945 */ /* 0x000fd80003800200 */
[----:B------:R-:W-:Y:S05]  /*a550*/  @P0 BRA `(.L_x_148) ;  /* 0x0000000000140947 */ /* 0x000fea0003800000 */
[----:B------:R-:W3:Y:S02]  /*a560*/  LDCU.64 UR4, c[0x0][0xc88] ;  /* 0x00019100ff0477ac */ /* 0x000ee40008000a00 */
[----:B---3--:R-:W-:-:S04]  /*a570*/  ISETP.NE.U32.AND P0, PT, RZ, UR4, PT ;  /* 0x00000004ff007c0c */ /* 0x008fc8000bf05070 */
[----:B------:R-:W-:-:S13]  /*a580*/  ISETP.NE.AND.EX P0, PT, RZ, UR5, PT, P0 ;  /* 0x00000005ff007c0c */ /* 0x000fda000bf05300 */
[----:B------:R-:W-:Y:S05]  /*a590*/  @!P0 EXIT ;  /* 0x000000000000894d */ /* 0x000fea0003800000 */
[----:B------:R-:W-:Y:S05]  /*a5a0*/  BRA `(.L_x_149) ;  /* 0x0000000000087947 */ /* 0x000fea0003800000 */
.L_x_148:
[----:B------:R-:W-:-:S13]  /*a5b0*/  FSETP.NEU.AND P0, PT, R41, RZ, PT ;  /* 0x000000ff2900720b */ /* 0x000fda0003f0d000 */
[----:B------:R-:W-:Y:S05]  /*a5c0*/  @!P0 EXIT ;  /* 0x000000000000894d */ /* 0x000fea0003800000 */
.L_x_149:
[----:B------:R-:W-:Y:S05]  /*a5d0*/  BSYNC.RECONVERGENT B0 ;  /* 0x0000000000007941 */ /* 0x000fea0003800200 */
.L_x_146:
[----:B------:R-:W-:Y:S01]  /*a5e0*/  ULEA UR4, UR45, UR43, 0x3 ;  /* 0x0000002b2d047291 */ /* 0x000fe2000f8e18ff */
[----:B------:R-:W-:-:S04]  /*a5f0*/  DEPBAR.LE SB0, 0x0 ;  /* 0x000080000000791a */ /* 0x000fc80000000000 */
[----:B------:R-:W-:-:S04]  /*a600*/  UIADD3 UR4, UPT, UPT, UR4, 0x50, URZ ;  /* 0x0000005004047890 */ /* 0x000fc8000fffe0ff */
[----:B------:R-:W-:-:S09]  /*a610*/  UPRMT UR4, UR61, 0x654, UR4 ;  /* 0x000006543d047896 */ /* 0x000fd20008000004 */
[----:B------:R-:W-:Y:S01]  /*a620*/  SYNCS.ARRIVE.TRANS64.RED.A1T0 RZ, [UR4], RZ ;  /* 0x000000ffffff79a7 */ /* 0x000fe20008100404 */
[----:B------:R-:W-:Y:S05]  /*a630*/  EXIT ;  /* 0x000000000000794d */ /* 0x000fea0003800000 */
.L_x_24:
[----:B--2---:R2:W3:Y:S02]  /*a640*/  SYNCS.PHASECHK.TRANS64.TRYWAIT P0, [R3+URZ+0xd0], R2 ;  /* 0x0000d002030075a7 */ /* 0x0044e400080011ff */
[----:B---3--:R-:W-:Y:S05]  /*a650*/  @!P0 NANOSLEEP.SYNCS 0x989680 ;  /* 0x009896800000895d */ /* 0x008fea0003900000 */
[----:B------:R-:W3:Y:S02]  /*a660*/  @!P0 SYNCS.PHASECHK.TRANS64 P0, [R3+URZ+0xd0], R2 ;  /* 0x0000d002030085a7 */ /* 0x000ee400080010ff */
[----:B---3--:R-:W-:Y:S05]  /*a670*/  @!P0 BRA `(.L_x_24) ;  /* 0xfffffffc00f08947 */ /* 0x008fea000383ffff */
[----:B------:R-:W-:Y:S05]  /*a680*/  BRA `(.L_x_150) ;  /* 0xffffff7000b47947 */ /* 0x000fea000383ffff */
.L_x_27:
[----:B-1----:R-:W-:-:S07]  /*a690*/  MOV R0, UR7 ;  /* 0x0000000700007c02 */ /* 0x002fce0008000f00 */
.L_x_151:
[----:B-1----:R1:W2:Y:S02]  /*a6a0*/  SYNCS.PHASECHK.TRANS64.TRYWAIT P0, [R0+URZ+0x18], R3 ;  /* 0x00001803000075a7 */ /* 0x0022a400080011ff */
[----:B--2---:R-:W-:Y:S05]  /*a6b0*/  @!P0 NANOSLEEP.SYNCS 0x989680 ;  /* 0x009896800000895d */ /* 0x004fea0003900000 */
[----:B------:R-:W2:Y:S02]  /*a6c0*/  @!P0 SYNCS.PHASECHK.TRANS64 P0, [R0+URZ+0x18], R3 ;  /* 0x00001803000085a7 */ /* 0x000ea400080010ff */
[----:B--2---:R-:W-:Y:S05]  /*a6d0*/  @!P0 BRA `(.L_x_151) ;  /* 0xfffffffc00f08947 */ /* 0x004fea000383ffff */
[----:B------:R-:W-:Y:S05]  /*a6e0*/  BRA `(.L_x_26) ;  /* 0xffffff7400207947 */ /* 0x000fea000383ffff */
.L_x_36:
[----:B-1----:R-:W-:-:S07]  /*a6f0*/  MOV R0, UR14 ;  /* 0x0000000e00007c02 */ /* 0x002fce0008000f00 */
.L_x_152:
[----:B-1----:R1:W2:Y:S02]  /*a700*/  SYNCS.PHASECHK.TRANS64.TRYWAIT P0, [R0+URZ+0x18], R3 ;  /* 0x00001803000075a7 */ /* 0x0022a400080011ff */
[----:B--2---:R-:W-:Y:S05]  /*a710*/  @!P0 NANOSLEEP.SYNCS 0x989680 ;  /* 0x009896800000895d */ /* 0x004fea0003900000 */
[----:B------:R-:W2:Y:S02]  /*a720*/  @!P0 SYNCS.PHASECHK.TRANS64 P0, [R0+URZ+0x18], R3 ;  /* 0x00001803000085a7 */ /* 0x000ea400080010ff */
[----:B--2---:R-:W-:Y:S05]  /*a730*/  @!P0 BRA `(.L_x_152) ;  /* 0xfffffffc00f08947 */ /* 0x004fea000383ffff */
[----:B------:R-:W-:Y:S05]  /*a740*/  BRA `(.L_x_35) ;  /* 0xffffff78006c7947 */ /* 0x000fea000383ffff */
.L_x_43:
[----:B-1----:R1:W4:Y:S02]  /*a750*/  SYNCS.PHASECHK.TRANS64.TRYWAIT P0, [R3+URZ+0x80], R0 ;  /* 0x00008000030075a7 */ /* 0x00232400080011ff */
[----:B----4-:R-:W-:Y:S05]  /*a760*/  @!P0 NANOSLEEP.SYNCS 0x989680 ;  /* 0x009896800000895d */ /* 0x010fea0003900000 */
[----:B------:R-:W4:Y:S02]  /*a770*/  @!P0 SYNCS.PHASECHK.TRANS64 P0, [R3+URZ+0x80], R0 ;  /* 0x00008000030085a7 */ /* 0x000f2400080010ff */
[----:B----4-:R-:W-:Y:S05]  /*a780*/  @!P0 BRA `(.L_x_43) ;  /* 0xfffffffc00f08947 */ /* 0x010fea000383ffff */
[----:B------:R-:W-:Y:S05]  /*a790*/  BRA `(.L_x_153) ;  /* 0xffffff7c00987947 */ /* 0x000fea000383ffff */
.L_x_47:
[----:B-1----:R-:W-:-:S07]  /*a7a0*/  MOV R0, UR4 ;  /* 0x0000000400007c02 */ /* 0x002fce0008000f00 */
.L_x_154:
[----:B-1----:R1:W2:Y:S02]  /*a7b0*/  SYNCS.PHASECHK.TRANS64.TRYWAIT P0, [R0+URZ], R3 ;  /* 0x00000003000075a7 */ /* 0x0022a400080011ff */
[----:B--2---:R-:W-:Y:S05]  /*a7c0*/  @!P0 NANOSLEEP.SYNCS 0x989680 ;  /* 0x009896800000895d */ /* 0x004fea0003900000 */
[----:B------:R-:W2:Y:S02]  /*a7d0*/  @!P0 SYNCS.PHASECHK.TRANS64 P0, [R0+URZ], R3 ;  /* 0x00000003000085a7 */ /* 0x000ea400080010ff */
[----:B--2---:R-:W-:Y:S05]  /*a7e0*/  @!P0 BRA `(.L_x_154) ;  /* 0xfffffffc00f08947 */ /* 0x004fea000383ffff */
[----:B------:R-:W-:Y:S05]  /*a7f0*/  BRA `(.L_x_155) ;  /* 0xffffff8400447947 */ /* 0x000fea000383ffff */
.L_x_48:
[----:B------:R-:W-:-:S07]  /*a800*/  MOV R0, UR5 ;  /* 0x0000000500007c02 */ /* 0x000fce0008000f00 */
.L_x_156:
[----:B-1----:R1:W2:Y:S02]  /*a810*/  SYNCS.PHASECHK.TRANS64.TRYWAIT P0, [R0+URZ], R3 ;  /* 0x00000003000075a7 */ /* 0x0022a400080011ff */
[----:B--2---:R-:W-:Y:S05]  /*a820*/  @!P0 NANOSLEEP.SYNCS 0x989680 ;  /* 0x009896800000895d */ /* 0x004fea0003900000 */
[----:B------:R-:W2:Y:S02]  /*a830*/  @!P0 SYNCS.PHASECHK.TRANS64 P0, [R0+URZ], R3 ;  /* 0x00000003000085a7 */ /* 0x000ea400080010ff */
[----:B--2---:R-:W-:Y:S05]  /*a840*/  @!P0 BRA `(.L_x_156) ;  /* 0xfffffffc00f08947 */ /* 0x004fea000383ffff */
[----:B------:R-:W-:Y:S05]  /*a850*/  BRA `(.L_x_157) ;  /* 0xffffff8400507947 */ /* 0x000fea000383ffff */
.L_x_51:
[----:B-1----:R1:W2:Y:S02]  /*a860*/  SYNCS.PHASECHK.TRANS64.TRYWAIT P0, [R0+URZ+0xc0], R9 ;  /* 0x0000c009000075a7 */ /* 0x0022a400080011ff */
[----:B--2---:R-:W-:Y:S05]  /*a870*/  @!P0 NANOSLEEP.SYNCS 0x989680 ;  /* 0x009896800000895d */ /* 0x004fea0003900000 */
[----:B------:R-:W2:Y:S02]  /*a880*/  @!P0 SYNCS.PHASECHK.TRANS64 P0, [R0+URZ+0xc0], R9 ;  /* 0x0000c009000085a7 */ /* 0x000ea400080010ff */
[----:B--2---:R-:W-:Y:S05]  /*a890*/  @!P0 BRA `(.L_x_51) ;  /* 0xfffffffc00f08947 */ /* 0x004fea000383ffff */
[----:B------:R-:W-:Y:S05]  /*a8a0*/  BRA `(.L_x_158) ;  /* 0xffffff8400b07947 */ /* 0x000fea000383ffff */
.L_x_52:
[----:B------:R-:W-:-:S07]  /*a8b0*/  MOV R0, UR4 ;  /* 0x0000000400007c02 */ /* 0x000fce0008000f00 */
.L_x_159:
[----:B-1----:R1:W2:Y:S02]  /*a8c0*/  SYNCS.PHASECHK.TRANS64.TRYWAIT P0, [R0+URZ+0x90], R11 ;  /* 0x0000900b000075a7 */ /* 0x0022a400080011ff */
[----:B--2---:R-:W-:Y:S05]  /*a8d0*/  @!P0 NANOSLEEP.SYNCS 0x989680 ;  /* 0x009896800000895d */ /* 0x004fea0003900000 */
[----:B------:R-:W2:Y:S02]  /*a8e0*/  @!P0 SYNCS.PHASECHK.TRANS64 P0, [R0+URZ+0x90], R11 ;  /* 0x0000900b000085a7 */ /* 0x000ea400080010ff */
[----:B--2---:R-:W-:Y:S05]  /*a8f0*/  @!P0 BRA `(.L_x_159) ;  /* 0xfffffffc00f08947 */ /* 0x004fea000383ffff */
[----:B------:R-:W-:Y:S05]  /*a900*/  BRA `(.L_x_160) ;  /* 0xffffff8400c07947 */ /* 0x000fea000383ffff */
.L_x_53:
[----:B-1----:R1:W2:Y:S02]  /*a910*/  SYNCS.PHASECHK.TRANS64.TRYWAIT P1, [R0+URZ+0x80], R9 ;  /* 0x00008009000075a7 */ /* 0x0022a400080211ff */
[----:B--2---:R-:W-:Y:S05]  /*a920*/  @!P1 NANOSLEEP.SYNCS 0x989680 ;  /* 0x009896800000995d */ /* 0x004fea0003900000 */
[----:B------:R-:W2:Y:S02]  /*a930*/  @!P1 SYNCS.PHASECHK.TRANS64 P1, [R0+URZ+0x80], R9 ;  /* 0x00008009000095a7 */ /* 0x000ea400080210ff */
[----:B--2---:R-:W-:Y:S05]  /*a940*/  @!P1 BRA `(.L_x_53) ;  /* 0xfffffffc00f09947 */ /* 0x004fea000383ffff */
[----:B------:R-:W-:Y:S05]  /*a950*/  BRA `(.L_x_161) ;  /* 0xffffff8400f07947 */ /* 0x000fea000383ffff */
.L_x_56:
[----:B------:R-:W-:-:S07]  /*a960*/  MOV R0, UR4 ;  /* 0x0000000400007c02 */ /* 0x000fce0008000f00 */
.L_x_162:
[----:B-1----:R1:W2:Y:S02]  /*a970*/  SYNCS.PHASECHK.TRANS64.TRYWAIT P0, [R0+URZ+0x90], R3 ;  /* 0x00009003000075a7 */ /* 0x0022a400080011ff */
[----:B--2---:R-:W-:Y:S05]  /*a980*/  @!P0 NANOSLEEP.SYNCS 0x989680 ;  /* 0x009896800000895d */ /* 0x004fea0003900000 */
[----:B------:R-:W2:Y:S02]  /*a990*/  @!P0 SYNCS.PHASECHK.TRANS64 P0, [R0+URZ+0x90], R3 ;  /* 0x00009003000085a7 */ /* 0x000ea400080010ff */
[----:B--2---:R-:W-:Y:S05]  /*a9a0*/  @!P0 BRA `(.L_x_162) ;  /* 0xfffffffc00f08947 */ /* 0x004fea000383ffff */
[----:B------:R-:W-:Y:S05]  /*a9b0*/  BRA `(.L_x_55) ;  /* 0xffffff8800447947 */ /* 0x000fea000383ffff */
.L_x_65:
[----:B-1----:R-:W-:-:S04]  /*a9c0*/  MOV R7, UR5 ;  /* 0x0000000500077c02 */ /* 0x002fc80008000f00 */
[----:B------:R1:W2:Y:S03]  /*a9d0*/  SYNCS.PHASECHK.TRANS64.TRYWAIT P0, [R7+URZ+0x8], R8 ;  /* 0x00000808070075a7 */ /* 0x0002a600080011ff */
[----:B--2---:R-:W-:Y:S05]  /*a9e0*/  @!P0 NANOSLEEP.SYNCS 0x989680 ;  /* 0x009896800000895d */ /* 0x004fea0003900000 */
[----:B------:R-:W2:Y:S02]  /*a9f0*/  @!P0 SYNCS.PHASECHK.TRANS64 P0, [R7+URZ+0x8], R8 ;  /* 0x00000808070085a7 */ /* 0x000ea400080010ff */
[----:B--2---:R-:W-:Y:S05]  /*aa00*/  @!P0 BRA `(.L_x_65) ;  /* 0xfffffffc00ec8947 */ /* 0x004fea000383ffff */
[----:B------:R-:W-:Y:S05]  /*aa10*/  BRA `(.L_x_64) ;  /* 0xffffff8c00007947 */ /* 0x000fea000383ffff */
.L_x_67:
[----:B------:R-:W-:Y:S01]  /*aa20*/  BSSY B0, `(.L_x_163) ;  /* 0x0000006000007945 */ /* 0x000fe20003800000 */
[----:B------:R-:W-:-:S07]  /*aa30*/  MOV R15, 0xffffffff ;  /* 0xffffffff000f7802 */ /* 0x000fce0000000f00 */
[----:B-1---5:R-:W-:Y:S05]  /*aa40*/  WARPSYNC.COLLECTIVE R15, `(.L_x_164) ;  /* 0x000000000f0c7348 */ /* 0x022fea0003c00000 */
[----:B------:R-:W-:Y:S02]  /*aa50*/  ELECT P6, UR79, PT ;  /* 0x00000000004f782f */ /* 0x000fe400038c0000 */
[----:B------:R-:W-:Y:S01]  /*aa60*/  MOV R14, UR79 ;  /* 0x0000004f000e7c02 */ /* 0x000fe20008000f00 */
[----:B-1---5:R-:W-:Y:S10]  /*aa70*/  ENDCOLLECTIVE ;  /* 0x000000000000791b */ /* 0x022ff40003800000 */
.L_x_164:
[----:B------:R-:W-:Y:S05]  /*aa80*/  BSYNC B0 ;  /* 0x0000000000007941 */ /* 0x000fea0003800000 */
.L_x_163:
[----:B------:R-:W-:Y:S01]  /*aa90*/  PLOP3.LUT P0, PT, P6, PT, PT, 0x80, 0x8 ;  /* 0x000000000008781c */ /* 0x000fe2000370f070 */
[----:B------:R-:W-:-:S12]  /*aaa0*/  BRA `(.L_x_165) ;  /* 0xffffff8c00307947 */ /* 0x000fd8000383ffff */
.L_x_69:
[----:B-1----:R-:W-:-:S04]  /*aab0*/  MOV R5, UR5 ;  /* 0x0000000500057c02 */ /* 0x002fc80008000f00 */
[----:B------:R1:W2:Y:S03]  /*aac0*/  SYNCS.PHASECHK.TRANS64.TRYWAIT P0, [R5+URZ+0x8], R6 ;  /* 0x00000806050075a7 */ /* 0x0002a600080011ff */
[----:B--2---:R-:W-:Y:S05]  /*aad0*/  @!P0 NANOSLEEP.SYNCS 0x989680 ;  /* 0x009896800000895d */ /* 0x004fea0003900000 */
[----:B------:R-:W2:Y:S02]  /*aae0*/  @!P0 SYNCS.PHASECHK.TRANS64 P0, [R5+URZ+0x8], R6 ;  /* 0x00000806050085a7 */ /* 0x000ea400080010ff */
[----:B--2---:R-:W-:Y:S05]  /*aaf0*/  @!P0 BRA `(.L_x_69) ;  /* 0xfffffffc00ec8947 */ /* 0x004fea000383ffff */
[----:B------:R-:W-:Y:S05]  /*ab00*/  BRA `(.L_x_68) ;  /* 0xffffff8c00347947 */ /* 0x000fea000383ffff */
.L_x_70:
[----:B-1----:R1:W2:Y:S02]  /*ab10*/  SYNCS.PHASECHK.TRANS64.TRYWAIT P0, [R3+URZ+0x80], R4 ;  /* 0x00008004030075a7 */ /* 0x0022a400080011ff */
[----:B--2---:R-:W-:Y:S05]  /*ab20*/  @!P0 NANOSLEEP.SYNCS 0x989680 ;  /* 0x009896800000895d */ /* 0x004fea0003900000 */
[----:B------:R-:W2:Y:S02]  /*ab30*/  @!P0 SYNCS.PHASECHK.TRANS64 P0, [R3+URZ+0x80], R4 ;  /* 0x00008004030085a7 */ /* 0x000ea400080010ff */
[----:B--2---:R-:W-:Y:S05]  /*ab40*/  @!P0 BRA `(.L_x_70) ;  /* 0xfffffffc00f08947 */ /* 0x004fea000383ffff */
[----:B------:R-:W-:Y:S05]  /*ab50*/  BRA `(.L_x_166) ;  /* 0xffffff9400847947 */ /* 0x000fea000383ffff */
.L_x_72:
[----:B------:R-:W-:-:S13]  /*ab60*/  R2UR UR4, R5 ;  /* 0x00000000050472ca */ /* 0x000fda00000e0000 */
[----:B------:R-:W-:-:S07]  /*ab70*/  MOV R3, UR4 ;  /* 0x0000000400037c02 */ /* 0x000fce0008000f00 */
.L_x_167:
[----:B-1----:R1:W2:Y:S02]  /*ab80*/  SYNCS.PHASECHK.TRANS64.TRYWAIT P0, [R3+URZ+0xb0], R4 ;  /* 0x0000b004030075a7 */ /* 0x0022a400080011ff */
[----:B--2---:R-:W-:Y:S05]  /*ab90*/  @!P0 NANOSLEEP.SYNCS 0x989680 ;  /* 0x009896800000895d */ /* 0x004fea0003900000 */
[----:B------:R-:W2:Y:S02]  /*aba0*/  @!P0 SYNCS.PHASECHK.TRANS64 P0, [R3+URZ+0xb0], R4 ;  /* 0x0000b004030085a7 */ /* 0x000ea400080010ff */
[----:B--2---:R-:W-:Y:S05]  /*abb0*/  @!P0 BRA `(.L_x_167) ;  /* 0xfffffffc00f08947 */ /* 0x004fea000383ffff */
[----:B------:R-:W-:Y:S05]  /*abc0*/  BRA `(.L_x_168) ;  /* 0xffffff9400d47947 */ /* 0x000fea000383ffff */
.L_x_75:
[----:B------:R-:W-:Y:S07]  /*abd0*/  MOV R3, UR7 ;  /* 0x0000000700037c02 */ /* 0x000fee0008000f00 */
.L_x_169:
[----:B-1----:R1:W2:Y:S02]  /*abe0*/  SYNCS.PHASECHK.TRANS64.TRYWAIT P0, [R3+URZ], R4 ;  /* 0x00000004030075a7 */ /* 0x0022a400080011ff */
[----:B--2---:R-:W-:Y:S05]  /*abf0*/  @!P0 NANOSLEEP.SYNCS 0x989680 ;  /* 0x009896800000895d */ /* 0x004fea0003900000 */
[----:B------:R-:W2:Y:S02]  /*ac00*/  @!P0 SYNCS.PHASECHK.TRANS64 P0, [R3+URZ], R4 ;  /* 0x00000004030085a7 */ /* 0x000ea400080010ff */
[----:B--2---:R-:W-:Y:S05]  /*ac10*/  @!P0 BRA `(.L_x_169) ;  /* 0xfffffffc00f08947 */ /* 0x004fea000383ffff */
[----:B------:R-:W-:Y:S05]  /*ac20*/  BRA `(.L_x_74) ;  /* 0xffffff9400ec7947 */ /* 0x000fea000383ffff */
.L_x_79:
[----:B-1----:R-:W-:-:S07]  /*ac30*/  MOV R2, UR4 ;  /* 0x0000000400027c02 */ /* 0x002fce0008000f00 */
.L_x_170:
[----:B-1----:R1:W2:Y:S02]  /*ac40*/  SYNCS.PHASECHK.TRANS64.TRYWAIT P0, [R2+URZ], R3 ;  /* 0x00000003020075a7 */ /* 0x0022a400080011ff */
[----:B--2---:R-:W-:Y:S05]  /*ac50*/  @!P0 NANOSLEEP.SYNCS 0x989680 ;  /* 0x009896800000895d */ /* 0x004fea0003900000 */
[----:B------:R-:W2:Y:S02]  /*ac60*/  @!P0 SYNCS.PHASECHK.TRANS64 P0, [R2+URZ], R3 ;  /* 0x00000003020085a7 */ /* 0x000ea400080010ff */
[----:B--2---:R-:W-:Y:S05]  /*ac70*/  @!P0 BRA `(.L_x_170) ;  /* 0xfffffffc00f08947 */ /* 0x004fea000383ffff */
[----:B------:R-:W-:Y:S05]  /*ac80*/  BRA `(.L_x_171) ;  /* 0xffffff9c00a87947 */ /* 0x000fea000383ffff */
.L_x_82:
[----:B------:R-:W-:-:S07]  /*ac90*/  MOV R2, UR49 ;  /* 0x0000003100027c02 */ /* 0x000fce0008000f00 */
.L_x_172:
[----:B-1----:R1:W2:Y:S02]  /*aca0*/  SYNCS.PHASECHK.TRANS64.TRYWAIT P1, [R2+URZ+0xe0], R3 ;  /* 0x0000e003020075a7 */ /* 0x0022a400080211ff */
[----:B--2---:R-:W-:Y:S05]  /*acb0*/  @!P1 NANOSLEEP.SYNCS 0x989680 ;  /* 0x009896800000995d */ /* 0x004fea0003900000 */
[----:B------:R-:W2:Y:S02]  /*acc0*/  @!P1 SYNCS.PHASECHK.TRANS64 P1, [R2+URZ+0xe0], R3 ;  /* 0x0000e003020095a7 */ /* 0x000ea400080210ff */
[----:B--2---:R-:W-:Y:S05]  /*acd0*/  @!P1 BRA `(.L_x_172) ;  /* 0xfffffffc00f09947 */ /* 0x004fea000383ffff */
[----:B------:R-:W-:Y:S05]  /*ace0*/  BRA `(.L_x_173) ;  /* 0xffffff9c00fc7947 */ /* 0x000fea000383ffff */
.L_x_87:
[----:B-1----:R1:W2:Y:S02]  /*acf0*/  SYNCS.PHASECHK.TRANS64.TRYWAIT P0, [R8+URZ+0x80], R5 ;  /* 0x00008005080075a7 */ /* 0x0022a400080011ff */
[----:B--2---:R-:W-:Y:S05]  /*ad00*/  @!P0 NANOSLEEP.SYNCS 0x989680 ;  /* 0x009896800000895d */ /* 0x004fea0003900000 */
[----:B------:R-:W2:Y:S02]  /*ad10*/  @!P0 SYNCS.PHASECHK.TRANS64 P0, [R8+URZ+0x80], R5 ;  /* 0x00008005080085a7 */ /* 0x000ea400080010ff */
[----:B--2---:R-:W-:Y:S05]  /*ad20*/  @!P0 BRA `(.L_x_87) ;  /* 0xfffffffc00f08947 */ /* 0x004fea000383ffff */
[----:B------:R-:W-:Y:S05]  /*ad30*/  BRA `(.L_x_174) ;  /* 0xffffffa400387947 */ /* 0x000fea000383ffff */
.L_x_90:
[----:B------:R-:W-:Y:S07]  /*ad40*/  MOV R0, UR21 ;  /* 0x0000001500007c02 */ /* 0x000fee0008000f00 */
.L_x_175:
[----:B-1----:R1:W2:Y:S02]  /*ad50*/  SYNCS.PHASECHK.TRANS64.TRYWAIT P1, [R0+URZ+0x78], R5 ;  /* 0x00007805000075a7 */ /* 0x0022a400080211ff */
[----:B--2---:R-:W-:Y:S05]  /*ad60*/  @!P1 NANOSLEEP.SYNCS 0x989680 ;  /* 0x009896800000995d */ /* 0x004fea0003900000 */
[----:B------:R-:W2:Y:S02]  /*ad70*/  @!P1 SYNCS.PHASECHK.TRANS64 P1, [R0+URZ+0x78], R5 ;  /* 0x00007805000095a7 */ /* 0x000ea400080210ff */
[----:B--2---:R-:W-:Y:S05]  /*ad80*/  @!P1 BRA `(.L_x_175) ;  /* 0xfffffffc00f09947 */ /* 0x004fea000383ffff */
[----:B------:R-:W-:Y:S05]  /*ad90*/  BRA `(.L_x_89) ;  /* 0xffffffa800b47947 */ /* 0x000fea000383ffff */
.L_x_93:
[----:B-1----:R-:W-:Y:S07]  /*ada0*/  MOV R5, UR21 ;  /* 0x0000001500057c02 */ /* 0x002fee0008000f00 */
.L_x_176:
[----:B-1----:R1:W2:Y:S02]  /*adb0*/  SYNCS.PHASECHK.TRANS64.TRYWAIT P0, [R5+URZ+0x50], R4 ;  /* 0x00005004050075a7 */ /* 0x0022a400080011ff */
[----:B--2---:R-:W-:Y:S05]  /*adc0*/  @!P0 NANOSLEEP.SYNCS 0x989680 ;  /* 0x009896800000895d */ /* 0x004fea0003900000 */
[----:B------:R-:W2:Y:S02]  /*add0*/  @!P0 SYNCS.PHASECHK.TRANS64 P0, [R5+URZ+0x50], R4 ;  /* 0x00005004050085a7 */ /* 0x000ea400080010ff */
[----:B--2---:R-:W-:Y:S05]  /*ade0*/  @!P0 BRA `(.L_x_176) ;  /* 0xfffffffc00f08947 */ /* 0x004fea000383ffff */
[----:B------:R-:W-:Y:S05]  /*adf0*/  BRA `(.L_x_177) ;  /* 0xffffffac000c7947 */ /* 0x000fea000383ffff */
.L_x_94:
[----:B------:R-:W-:Y:S07]  /*ae00*/  MOV R5, UR21 ;  /* 0x0000001500057c02 */ /* 0x000fee0008000f00 */
.L_x_178:
[----:B-1----:R1:W2:Y:S02]  /*ae10*/  SYNCS.PHASECHK.TRANS64.TRYWAIT P0, [R5+URZ+0x58], R4 ;  /* 0x00005804050075a7 */ /* 0x0022a400080011ff */
[----:B--2---:R-:W-:Y:S05]  /*ae20*/  @!P0 NANOSLEEP.SYNCS 0x989680 ;  /* 0x009896800000895d */ /* 0x004fea0003900000 */
[----:B------:R-:W2:Y:S02]  /*ae30*/  @!P0 SYNCS.PHASECHK.TRANS64 P0, [R5+URZ+0x58], R4 ;  /* 0x00005804050085a7 */ /* 0x000ea400080010ff */
[----:B--2---:R-:W-:Y:S05]  /*ae40*/  @!P0 BRA `(.L_x_178) ;  /* 0xfffffffc00f08947 */ /* 0x004fea000383ffff */
[----:B------:R-:W-:Y:S05]  /*ae50*/  BRA `(.L_x_179) ;  /* 0xffffffac004c7947 */ /* 0x000fea000383ffff */
.L_x_95:
[----:B-1----:R-:W-:Y:S07]  /*ae60*/  MOV R5, UR21 ;  /* 0x0000001500057c02 */ /* 0x002fee0008000f00 */
.L_x_180:
[----:B-1----:R1:W2:Y:S02]  /*ae70*/  SYNCS.PHASECHK.TRANS64.TRYWAIT P0, [R5+URZ+0x60], R4 ;  /* 0x00006004050075a7 */ /* 0x0022a400080011ff */
[----:B--2---:R-:W-:Y:S05]  /*ae80*/  @!P0 NANOSLEEP.SYNCS 0x989680 ;  /* 0x009896800000895d */ /* 0x004fea0003900000 */
[----:B------:R-:W2:Y:S02]  /*ae90*/  @!P0 SYNCS.PHASECHK.TRANS64 P0, [R5+URZ+0x60], R4 ;  /* 0x00006004050085a7 */ /* 0x000ea400080010ff */
[----:B--2---:R-:W-:Y:S05]  /*aea0*/  @!P0 BRA `(.L_x_180) ;  /* 0xfffffffc00f08947 */ /* 0x004fea000383ffff */
[----:B------:R-:W-:Y:S05]  /*aeb0*/  BRA `(.L_x_181) ;  /* 0xffffffac00947947 */ /* 0x000fea000383ffff */
.L_x_96:
[----:B-1----:R-:W-:Y:S07]  /*aec0*/  MOV R5, UR21 ;  /* 0x0000001500057c02 */ /* 0x002fee0008000f00 */
.L_x_182:
[----:B-1----:R1:W2:Y:S02]  /*aed0*/  SYNCS.PHASECHK.TRANS64.TRYWAIT P0, [R5+URZ+0x68], R4 ;  /* 0x00006804050075a7 */ /* 0x0022a400080011ff */
[----:B--2---:R-:W-:Y:S05]  /*aee0*/  @!P0 NANOSLEEP.SYNCS 0x989680 ;  /* 0x009896800000895d */ /* 0x004fea0003900000 */
[----:B------:R-:W2:Y:S02]  /*aef0*/  @!P0 SYNCS.PHASECHK.TRANS64 P0, [R5+URZ+0x68], R4 ;  /* 0x00006804050085a7 */ /* 0x000ea400080010ff */
[----:B--2---:R-:W-:Y:S05]  /*af00*/  @!P0 BRA `(.L_x_182) ;  /* 0xfffffffc00f08947 */ /* 0x004fea000383ffff */
[----:B------:R-:W-:Y:S05]  /*af10*/  BRA `(.L_x_183) ;  /* 0xffffffac00e07947 */ /* 0x000fea000383ffff */
.L_x_98:
[----:B------:R-:W-:-:S07]  /*af20*/  MOV R0, UR21 ;  /* 0x0000001500007c02 */ /* 0x000fce0008000f00 */
.L_x_184:
[----:B-1----:R1:W2:Y:S02]  /*af30*/  SYNCS.PHASECHK.TRANS64.TRYWAIT P0, [R0+URZ+0x50], R3 ;  /* 0x00005003000075a7 */ /* 0x0022a400080011ff */
[----:B--2---:R-:W-:Y:S05]  /*af40*/  @!P0 NANOSLEEP.SYNCS 0x989680 ;  /* 0x009896800000895d */ /* 0x004fea0003900000 */
[----:B------:R-:W2:Y:S02]  /*af50*/  @!P0 SYNCS.PHASECHK.TRANS64 P0, [R0+URZ+0x50], R3 ;  /* 0x00005003000085a7 */ /* 0x000ea400080010ff */
[----:B--2---:R-:W-:Y:S05]  /*af60*/  @!P0 BRA `(.L_x_184) ;  /* 0xfffffffc00f08947 */ /* 0x004fea000383ffff */
[----:B------:R-:W-:Y:S05]  /*af70*/  BRA `(.L_x_185) ;  /* 0xffffffb000587947 */ /* 0x000fea000383ffff */
.L_x_99:
[----:B-1----:R-:W-:-:S07]  /*af80*/  MOV R0, UR21 ;  /* 0x0000001500007c02 */ /* 0x002fce0008000f00 */
.L_x_186:
[----:B-1----:R1:W2:Y:S02]  /*af90*/  SYNCS.PHASECHK.TRANS64.TRYWAIT P0, [R0+URZ+0x58], R3 ;  /* 0x00005803000075a7 */ /* 0x0022a400080011ff */
[----:B--2---:R-:W-:Y:S05]  /*afa0*/  @!P0 NANOSLEEP.SYNCS 0x989680 ;  /* 0x009896800000895d */ /* 0x004fea0003900000 */
[----:B------:R-:W2:Y:S02]  /*afb0*/  @!P0 SYNCS.PHASECHK.TRANS64 P0, [R0+URZ+0x58], R3 ;  /* 0x00005803000085a7 */ /* 0x000ea400080010ff */
[----:B--2---:R-:W-:Y:S05]  /*afc0*/  @!P0 BRA `(.L_x_186) ;  /* 0xfffffffc00f08947 */ /* 0x004fea000383ffff */
[----:B------:R-:W-:Y:S05]  /*afd0*/  BRA `(.L_x_187) ;  /* 0xffffffb000487947 */ /* 0x000fea000383ffff */
.L_x_100:
[----:B-1----:R-:W-:-:S07]  /*afe0*/  MOV R0, UR21 ;  /* 0x0000001500007c02 */ /* 0x002fce0008000f00 */
.L_x_188:
[----:B-1----:R1:W2:Y:S02]  /*aff0*/  SYNCS.PHASECHK.TRANS64.TRYWAIT P0, [R0+URZ+0x60], R3 ;  /* 0x00006003000075a7 */ /* 0x0022a400080011ff */
[----:B--2---:R-:W-:Y:S05]  /*b000*/  @!P0 NANOSLEEP.SYNCS 0x989680 ;  /* 0x009896800000895d */ /* 0x004fea0003900000 */
[----:B------:R-:W2:Y:S02]  /*b010*/  @!P0 SYNCS.PHASECHK.TRANS64 P0, [R0+URZ+0x60], R3 ;  /* 0x00006003000085a7 */ /* 0x000ea400080010ff */
[----:B--2---:R-:W-:Y:S05]  /*b020*/  @!P0 BRA `(.L_x_188) ;  /* 0xfffffffc00f08947 */ /* 0x004fea000383ffff */
[----:B------:R-:W-:Y:S05]  /*b030*/  BRA `(.L_x_189) ;  /* 0xffffffb000387947 */ /* 0x000fea000383ffff */
.L_x_102:
[----:B-1----:R1:W2:Y:S02]  /*b040*/  SYNCS.PHASECHK.TRANS64.TRYWAIT P0, [R3+URZ+0x80], R0 ;  /* 0x00008000030075a7 */ /* 0x0022a400080011ff */
[----:B--2---:R-:W-:Y:S05]  /*b050*/  @!P0 NANOSLEEP.SYNCS 0x989680 ;  /* 0x009896800000895d */ /* 0x004fea0003900000 */
[----:B------:R-:W2:Y:S02]  /*b060*/  @!P0 SYNCS.PHASECHK.TRANS64 P0, [R3+URZ+0x80], R0 ;  /* 0x00008000030085a7 */ /* 0x000ea400080010ff */
[----:B--2---:R-:W-:Y:S05]  /*b070*/  @!P0 BRA `(.L_x_102) ;  /* 0xfffffffc00f08947 */ /* 0x004fea000383ffff */
[----:B------:R-:W-:Y:S05]  /*b080*/  BRA `(.L_x_190) ;  /* 0xffffffb000f87947 */ /* 0x000fea000383ffff */
.L_x_113:
[----:B-1----:R-:W-:Y:S04]  /*b090*/  MOV R2, UR43 ;  /* 0x0000002b00027c02 */ /* 0x002fe80008000f00 */
[----:B------:R1:W2:Y:S03]  /*b0a0*/  SYNCS.PHASECHK.TRANS64.TRYWAIT P1, [R2+URZ+0x30], R3 ;  /* 0x00003003020075a7 */ /* 0x0002a600080211ff */
[----:B--2---:R-:W-:Y:S05]  /*b0b0*/  @!P1 NANOSLEEP.SYNCS 0x989680 ;  /* 0x009896800000995d */ /* 0x004fea0003900000 */
[----:B------:R-:W2:Y:S02]  /*b0c0*/  @!P1 SYNCS.PHASECHK.TRANS64 P1, [R2+URZ+0x30], R3 ;  /* 0x00003003020095a7 */ /* 0x000ea400080210ff */
[----:B--2---:R-:W-:Y:S05]  /*b0d0*/  @!P1 BRA `(.L_x_113) ;  /* 0xfffffffc00ec9947 */ /* 0x004fea000383ffff */
[----:B------:R-:W-:Y:S05]  /*b0e0*/  BRA `(.L_x_112) ;  /* 0xffffffc000647947 */ /* 0x000fea000383ffff */
.L_x_115:
[----:B-1----:R1:W4:Y:S02]  /*b0f0*/  SYNCS.PHASECHK.TRANS64.TRYWAIT P0, [R99+URZ+0xa0], R0 ;  /* 0x0000a000630075a7 */ /* 0x00232400080011ff */
[----:B----4-:R-:W-:Y:S05]  /*b100*/  @!P0 NANOSLEEP.SYNCS 0x989680 ;  /* 0x009896800000895d */ /* 0x010fea0003900000 */
[----:B------:R-:W4:Y:S02]  /*b110*/  @!P0 SYNCS.PHASECHK.TRANS64 P0, [R99+URZ+0xa0], R0 ;  /* 0x0000a000630085a7 */ /* 0x000f2400080010ff */
[----:B----4-:R-:W-:Y:S05]  /*b120*/  @!P0 BRA `(.L_x_115) ;  /* 0xfffffffc00f08947 */ /* 0x010fea000383ffff */
[----:B------:R-:W-:Y:S05]  /*b130*/  BRA `(.L_x_114) ;  /* 0xffffffc0008c7947 */ /* 0x000fea000383ffff */
.L_x_124:
[----:B---3--:R3:W4:Y:S02]  /*b140*/  SYNCS.PHASECHK.TRANS64.TRYWAIT P0, [R3+URZ+0x30], R0 ;  /* 0x00003000030075a7 */ /* 0x00872400080011ff */
[----:B----4-:R-:W-:Y:S05]  /*b150*/  @!P0 NANOSLEEP.SYNCS 0x989680 ;  /* 0x009896800000895d */ /* 0x010fea0003900000 */
[----:B------:R-:W4:Y:S02]  /*b160*/  @!P0 SYNCS.PHASECHK.TRANS64 P0, [R3+URZ+0x30], R0 ;  /* 0x00003000030085a7 */ /* 0x000f2400080010ff */
[----:B----4-:R-:W-:Y:S05]  /*b170*/  @!P0 BRA `(.L_x_124) ;  /* 0xfffffffc00f08947 */ /* 0x010fea000383ffff */
[----:B------:R-:W-:Y:S05]  /*b180*/  BRA `(.L_x_123) ;  /* 0xffffffcc00687947 */ /* 0x000fea000383ffff */
.L_x_132:
[----:B---3--:R3:W4:Y:S02]  /*b190*/  SYNCS.PHASECHK.TRANS64.TRYWAIT P0, [R62+URZ+0x30], R5 ;  /* 0x000030053e0075a7 */ /* 0x00872400080011ff */
[----:B----4-:R-:W-:Y:S05]  /*b1a0*/  @!P0 NANOSLEEP.SYNCS 0x989680 ;  /* 0x009896800000895d */ /* 0x010fea0003900000 */
[----:B------:R-:W4:Y:S02]  /*b1b0*/  @!P0 SYNCS.PHASECHK.TRANS64 P0, [R62+URZ+0x30], R5 ;  /* 0x000030053e0085a7 */ /* 0x000f2400080010ff */
[----:B----4-:R-:W-:Y:S05]  /*b1c0*/  @!P0 BRA `(.L_x_132) ;  /* 0xfffffffc00f08947 */ /* 0x010fea000383ffff */
[----:B------:R-:W-:Y:S05]  /*b1d0*/  BRA `(.L_x_131) ;  /* 0xffffffd8006c7947 */ /* 0x000fea000383ffff */
.L_x_140:
[----:B---3--:R3:W4:Y:S02]  /*b1e0*/  SYNCS.PHASECHK.TRANS64.TRYWAIT P0, [R62+URZ+0x30], R5 ;  /* 0x000030053e0075a7 */ /* 0x00872400080011ff */
[----:B----4-:R-:W-:Y:S05]  /*b1f0*/  @!P0 NANOSLEEP.SYNCS 0x989680 ;  /* 0x009896800000895d */ /* 0x010fea0003900000 */
[----:B------:R-:W4:Y:S02]  /*b200*/  @!P0 SYNCS.PHASECHK.TRANS64 P0, [R62+URZ+0x30], R5 ;  /* 0x000030053e0085a7 */ /* 0x000f2400080010ff */
[----:B----4-:R-:W-:Y:S05]  /*b210*/  @!P0 BRA `(.L_x_140) ;  /* 0xfffffffc00f08947 */ /* 0x010fea000383ffff */
[----:B------:R-:W-:Y:S05]  /*b220*/  BRA `(.L_x_139) ;  /* 0xffffffe400707947 */ /* 0x000fea000383ffff */
        .weak           $__internal_0_$__cuda_sm10x_tcgen05_guardrail_trap_col_being_dealloced_not_returned_by_alloc
        .type           $__internal_0_$__cuda_sm10x_tcgen05_guardrail_trap_col_being_dealloced_not_returned_by_alloc,@function
        .size           $__internal_0_$__cuda_sm10x_tcgen05_guardrail_trap_col_being_dealloced_not_returned_by_alloc,($__internal_1_$__cuda_sm10x_tcgen05_guardrail_trap_phase_invalid_during_alloc - $__internal_0_$__cuda_sm10x_tcgen05_guardrail_trap_col_being_dealloced_not_returned_by_alloc)
$__internal_0_$__cuda_sm10x_tcgen05_guardrail_trap_col_being_dealloced_not_returned_by_alloc:
[----:B------:R-:W-:Y:S05]  /*b230*/  BPT.TRAP 0x1 ;  /* 0x000000040000795c */ /* 0x000fea0000300000 */
[----:B------:R-:W-:-:S04]  /*b240*/  HFMA2 R3, -RZ, RZ, 0, 0 ;  /* 0x00000000ff037431 */ /* 0x000fc800000001ff */
[----:B------:R-:W-:Y:S05]  /*b250*/  RET.REL.NODEC R2 `(_ZN7cutlass13device_kernelINS_4gemm6kernel13GemmUniversalIN4cute5tupleIJiiiiEEENS1_10collective13CollectiveMmaINS1_46MainloopSm100TmaUmmaWarpSpecializedBlockScaledILi3ELi2ELi2ENS5_IJNS4_1CILi2EEENSA_ILi1EEESC_EEEEENS5_IJNSA_ILi256EEENSA_ILi128EEESF_EEENS5_IJNS_12float_e4m3_tENS_13float_ue8m0_tEEEENS5_IJNS5_IJlSC_lEEENS4_6LayoutINS5_IJNS5_IJNS5_IJNSA_ILi32EEENSA_ILi4EEEEEEiEEESQ_NS5_IJSC_iEEEEEENS5_IJNS5_IJNS5_IJNSA_ILi16EEESO_EEEiEEENS5_IJNS5_IJNSA_ILi0EEESC_EEENSA_ILi512EEEEEENS5_IJSW_iEEEEEEEEEEESK_S13_NS4_8TiledMMAINS4_8MMA_AtomIJNS4_27SM100_MMA_MXF8F6F4_2x1SM_SSISI_SI_fSJ_Li256ELi128ELNS4_4UMMA5MajorE0ELS18_0ELNS17_7ScaleInE0ELS19_0EEEEEENSM_INS5_IJSC_SC_SC_EEENS5_IJSW_SW_SW_EEEEENS5_IJNS4_10UnderscoreES1F_S1F_EEEEENS5_IJNS4_18SM100_TMA_2SM_LOADES1I_EEENS5_IJNS4_14ComposedLayoutINS4_7SwizzleILi3ELi4ELi3EEENS4_18smem_ptr_flag_bitsILi8EEENSM_INS5_IJNSA_ILi8EEESG_EEENS5_IJSG_SC_EEEEEEENSM_INS5_IJNS5_IJNS5_IJSP_SC_EEENS5_IJSN_SC_EEEEEESC_NS5_IJSO_SB_EEEEEENS5_IJNS5_IJNS5_IJSU_SY_EEESX_EEESW_NS5_IJSC_SY_EEEEEEEEEEEvNS4_8identityENS5_IJS1I_NS4_28SM100_TMA_2SM_LOAD_MULTICASTEEEES24_vS25_EENS_8epilogue10collective18CollectiveEpilogueINS29_23Sm100TmaWarpSpecializedILi4ELi2ELi32ELb1ELb0EEEJNS5_IJSG_SG_SF_EEENS5_IJNSM_ISG_SC_EENSM_ISN_SC_EEEEENS_10bfloat16_tESL_S2I_SL_NS29_6fusion15FusionCallbacksIS2D_NS2J_17LinearCombinationIS2I_fS2I_fLNS_15FloatRoundStyleE2EEES2E_S2H_JEEENS4_5SM1004TMEM4LOAD26SM100_TMEM_LOAD_32dp32b32xENS4_13SM90_TMA_LOADENS1K_INS1L_ILi2ELi4ELi3EEENS1N_ILi16EEENSM_INS5_IJS1P_SN_EEES1V_EEEENS4_39AutoVectorizingCopyWithAssumedAlignmentILi128EEENS4_14SM90_TMA_STOREES2Y_S30_S30_EEEvvEEEEvNT_6ParamsE) ;  /* 0xffffff4c02687950 */ /* 0x000fea0003c3ffff */
        .weak           $__internal_1_$__cuda_sm10x_tcgen05_guardrail_trap_phase_invalid_during_alloc
        .type           $__internal_1_$__cuda_sm10x_tcgen05_guardrail_trap_phase_invalid_during_alloc,@function
        .size           $__internal_1_$__cuda_sm10x_tcgen05_guardrail_trap_phase_invalid_during_alloc,($__internal_2_$__cuda_sm10x_tcgen05_guardrail_trap_unallocated_columns_being_dealloced - $__internal_1_$__cuda_sm10x_tcgen05_guardrail_trap_phase_invalid_during_alloc)
$__internal_1_$__cuda_sm10x_tcgen05_guardrail_trap_phase_invalid_during_alloc:
[----:B------:R-:W-:Y:S05]  /*b260*/  BPT.TRAP 0x1 ;  /* 0x000000040000795c */ /* 0x000fea0000300000 */
[----:B------:R-:W-:-:S04]  /*b270*/  MOV R7, 0x0 ;  /* 0x0000000000077802 */ /* 0x000fc80000000f00 */
[----:B------:R-:W-:Y:S05]  /*b280*/  RET.REL.NODEC R6 `(_ZN7cutlass13device_kernelINS_4gemm6kernel13GemmUniversalIN4cute5tupleIJiiiiEEENS1_10collective13CollectiveMmaINS1_46MainloopSm100TmaUmmaWarpSpecializedBlockScaledILi3ELi2ELi2ENS5_IJNS4_1CILi2EEENSA_ILi1EEESC_EEEEENS5_IJNSA_ILi256EEENSA_ILi128EEESF_EEENS5_IJNS_12float_e4m3_tENS_13float_ue8m0_tEEEENS5_IJNS5_IJlSC_lEEENS4_6LayoutINS5_IJNS5_IJNS5_IJNSA_ILi32EEENSA_ILi4EEEEEEiEEESQ_NS5_IJSC_iEEEEEENS5_IJNS5_IJNS5_IJNSA_ILi16EEESO_EEEiEEENS5_IJNS5_IJNSA_ILi0EEESC_EEENSA_ILi512EEEEEENS5_IJSW_iEEEEEEEEEEESK_S13_NS4_8TiledMMAINS4_8MMA_AtomIJNS4_27SM100_MMA_MXF8F6F4_2x1SM_SSISI_SI_fSJ_Li256ELi128ELNS4_4UMMA5MajorE0ELS18_0ELNS17_7ScaleInE0ELS19_0EEEEEENSM_INS5_IJSC_SC_SC_EEENS5_IJSW_SW_SW_EEEEENS5_IJNS4_10UnderscoreES1F_S1F_EEEEENS5_IJNS4_18SM100_TMA_2SM_LOADES1I_EEENS5_IJNS4_14ComposedLayoutINS4_7SwizzleILi3ELi4ELi3EEENS4_18smem_ptr_flag_bitsILi8EEENSM_INS5_IJNSA_ILi8EEESG_EEENS5_IJSG_SC_EEEEEEENSM_INS5_IJNS5_IJNS5_IJSP_SC_EEENS5_IJSN_SC_EEEEEESC_NS5_IJSO_SB_EEEEEENS5_IJNS5_IJNS5_IJSU_SY_EEESX_EEESW_NS5_IJSC_SY_EEEEEEEEEEEvNS4_8identityENS5_IJS1I_NS4_28SM100_TMA_2SM_LOAD_MULTICASTEEEES24_vS25_EENS_8epilogue10collective18CollectiveEpilogueINS29_23Sm100TmaWarpSpecializedILi4ELi2ELi32ELb1ELb0EEEJNS5_IJSG_SG_SF_EEENS5_IJNSM_ISG_SC_EENSM_ISN_SC_EEEEENS_10bfloat16_tESL_S2I_SL_NS29_6fusion15FusionCallbacksIS2D_NS2J_17LinearCombinationIS2I_fS2I_fLNS_15FloatRoundStyleE2EEES2E_S2H_JEEENS4_5SM1004TMEM4LOAD26SM100_TMEM_LOAD_32dp32b32xENS4_13SM90_TMA_LOADENS1K_INS1L_ILi2ELi4ELi3EEENS1N_ILi16EEENSM_INS5_IJS1P_SN_EEES1V_EEEENS4_39AutoVectorizingCopyWithAssumedAlignmentILi128EEENS4_14SM90_TMA_STOREES2Y_S30_S30_EEEvvEEEEvNT_6ParamsE) ;  /* 0xffffff4c065c7950 */ /* 0x000fea0003c3ffff */
        .weak           $__internal_2_$__cuda_sm10x_tcgen05_guardrail_trap_unallocated_columns_being_dealloced
        .type           $__internal_2_$__cuda_sm10x_tcgen05_guardrail_trap_unallocated_columns_being_dealloced,@function
        .size           $__internal_2_$__cuda_sm10x_tcgen05_guardrail_trap_unallocated_columns_being_dealloced,(.L_x_192 - $__internal_2_$__cuda_sm10x_tcgen05_guardrail_trap_unallocated_columns_being_dealloced)
$__internal_2_$__cuda_sm10x_tcgen05_guardrail_trap_unallocated_columns_being_dealloced:
[----:B------:R-:W-:Y:S05]  /*b290*/  BPT.TRAP 0x1 ;  /* 0x000000040000795c */ /* 0x000fea0000300000 */
[----:B------:R-:W-:-:S04]  /*b2a0*/  HFMA2 R3, -RZ, RZ, 0, 0 ;  /* 0x00000000ff037431 */ /* 0x000fc800000001ff */
[----:B------:R-:W-:Y:S05]  /*b2b0*/  RET.REL.NODEC R2 `(_ZN7cutlass13device_kernelINS_4gemm6kernel13GemmUniversalIN4cute5tupleIJiiiiEEENS1_10collective13CollectiveMmaINS1_46MainloopSm100TmaUmmaWarpSpecializedBlockScaledILi3ELi2ELi2ENS5_IJNS4_1CILi2EEENSA_ILi1EEESC_EEEEENS5_IJNSA_ILi256EEENSA_ILi128EEESF_EEENS5_IJNS_12float_e4m3_tENS_13float_ue8m0_tEEEENS5_IJNS5_IJlSC_lEEENS4_6LayoutINS5_IJNS5_IJNS5_IJNSA_ILi32EEENSA_ILi4EEEEEEiEEESQ_NS5_IJSC_iEEEEEENS5_IJNS5_IJNS5_IJNSA_ILi16EEESO_EEEiEEENS5_IJNS5_IJNSA_ILi0EEESC_EEENSA_ILi512EEEEEENS5_IJSW_iEEEEEEEEEEESK_S13_NS4_8TiledMMAINS4_8MMA_AtomIJNS4_27SM100_MMA_MXF8F6F4_2x1SM_SSISI_SI_fSJ_Li256ELi128ELNS4_4UMMA5MajorE0ELS18_0ELNS17_7ScaleInE0ELS19_0EEEEEENSM_INS5_IJSC_SC_SC_EEENS5_IJSW_SW_SW_EEEEENS5_IJNS4_10UnderscoreES1F_S1F_EEEEENS5_IJNS4_18SM100_TMA_2SM_LOADES1I_EEENS5_IJNS4_14ComposedLayoutINS4_7SwizzleILi3ELi4ELi3EEENS4_18smem_ptr_flag_bitsILi8EEENSM_INS5_IJNSA_ILi8EEESG_EEENS5_IJSG_SC_EEEEEEENSM_INS5_IJNS5_IJNS5_IJSP_SC_EEENS5_IJSN_SC_EEEEEESC_NS5_IJSO_SB_EEEEEENS5_IJNS5_IJNS5_IJSU_SY_EEESX_EEESW_NS5_IJSC_SY_EEEEEEEEEEEvNS4_8identityENS5_IJS1I_NS4_28SM100_TMA_2SM_LOAD_MULTICASTEEEES24_vS25_EENS_8epilogue10collective18CollectiveEpilogueINS29_23Sm100TmaWarpSpecializedILi4ELi2ELi32ELb1ELb0EEEJNS5_IJSG_SG_SF_EEENS5_IJNSM_ISG_SC_EENSM_ISN_SC_EEEEENS_10bfloat16_tESL_S2I_SL_NS29_6fusion15FusionCallbacksIS2D_NS2J_17LinearCombinationIS2I_fS2I_fLNS_15FloatRoundStyleE2EEES2E_S2H_JEEENS4_5SM1004TMEM4LOAD26SM100_TMEM_LOAD_32dp32b32xENS4_13SM90_TMA_LOADENS1K_INS1L_ILi2ELi4ELi3EEENS1N_ILi16EEENSM_INS5_IJS1P_SN_EEES1V_EEEENS4_39AutoVectorizingCopyWithAssumedAlignmentILi128EEENS4_14SM90_TMA_STOREES2Y_S30_S30_EEEvvEEEEvNT_6ParamsE) ;  /* 0xffffff4c02507950 */ /* 0x000fea0003c3ffff */
.L_x_191:
[----:B------:R-:W-:-:S00]  /*b2c0*/  BRA `(.L_x_191) ;  /* 0xfffffffc00fc7947 */ /* 0x000fc0000383ffff */
[----:B------:R-:W-:-:S00]  /*b2d0*/  NOP ;  /* 0x0000000000007918 */ /* 0x000fc00000000000 */
        /* <DEDUP_REMOVED lines=10> */
.L_x_192:


//--------------------- .nv.global.init           --------------------------
	.section	.nv.global.init,"aw",@progbits
.nv.global.init:
	.type		$str$27,@object
	.size		$str$27,($str$28 - $str$27)
$str$27:
        /*0000*/ 	.byte	0x28, 0x61, 0x64, 0x64, 0x72, 0x65, 0x73, 0x73, 0x20, 0x26, 0x20, 0x6d, 0x61, 0x73, 0x6b, 0x29
        /*0010*/ 	.byte	0x20, 0x3d, 0x3d, 0x20, 0x30, 0x00
	.type		$str$28,@object
	.size		$str$28,($str$26 - $str$28)
$str$28:
        /*0016*/ 	.byte	0x2f, 0x74, 0x6d, 0x70, 0x2f, 0x63, 0x75, 0x74, 0x6c, 0x61, 0x73, 0x73, 0x5f, 0x73, 0x77, 0x65
        /*0026*/ 	.byte	0x65, 0x70, 0x5f, 0x73, 0x72, 0x63, 0x2f, 0x69, 0x6e, 0x63, 0x6c, 0x75, 0x64, 0x65, 0x2f, 0x63
        /*0036*/ 	.byte	0x75, 0x74, 0x65, 0x2f, 0x70, 0x6f, 0x69, 0x6e, 0x74, 0x65, 0x72, 0x5f, 0x66, 0x6c, 0x61, 0x67
        /*0046*/ 	.byte	0x67, 0x65, 0x64, 0x2e, 0x68, 0x70, 0x70, 0x00
	.type		$str$26,@object
	.size		$str$26,($str$25 - $str$26)
$str$26:
        /*004e*/ 	.byte	0x2f, 0x74, 0x6d, 0x70, 0x2f, 0x63, 0x75, 0x74, 0x6c, 0x61, 0x73, 0x73, 0x5f, 0x73, 0x77, 0x65
        /*005e*/ 	.byte	0x65, 0x70, 0x5f, 0x73, 0x72, 0x63, 0x2f, 0x69, 0x6e, 0x63, 0x6c, 0x75, 0x64, 0x65, 0x2f, 0x63
        /*006e*/ 	.byte	0x75, 0x74, 0x65, 0x2f, 0x61, 0x74, 0x6f, 0x6d, 0x2f, 0x63, 0x6f, 0x70, 0x79, 0x5f, 0x74, 0x72
        /*007e*/ 	.byte	0x61, 0x69, 0x74, 0x73, 0x5f, 0x73, 0x6d, 0x31, 0x30, 0x30, 0x2e, 0x68, 0x70, 0x70, 0x00
	.type		$str$25,@object
	.size		$str$25,(__unnamed_1 - $str$25)
$str$25:
        /*008d*/ 	.byte	0x28, 0x28, 0x75, 0x69, 0x6e, 0x74, 0x33, 0x32, 0x5f, 0x74, 0x28, 0x74, 0x68, 0x72, 0x65, 0x61
        /*009d*/ 	.byte	0x64, 0x49, 0x64, 0x78, 0x2e, 0x78, 0x29, 0x20, 0x2f, 0x20, 0x33, 0x32, 0x29, 0x20, 0x25, 0x20
        /*00ad*/ 	.byte	0x34, 0x29, 0x20, 0x3d, 0x3d, 0x20, 0x28, 0x28, 0x28, 0x74, 0x6d, 0x65, 0x6d, 0x5f, 0x61, 0x64
        /*00bd*/ 	.byte	0x64, 0x72, 0x20, 0x3e, 0x3e, 0x20, 0x31, 0x36, 0x29, 0x20, 0x2f, 0x20, 0x33, 0x32, 0x29, 0x20
        /*00cd*/ 	.byte	0x25, 0x20, 0x34, 0x29, 0x00
	.type		__unnamed_1,@object
	.size		__unnamed_1,(__unnamed_2 - __unnamed_1)
__unnamed_1:
        /*00d2*/ 	.byte	0x61, 0x75, 0x74, 0x6f, 0x20, 0x63, 0x75, 0x74, 0x65, 0x3a, 0x3a, 0x61, 0x73, 0x5f, 0x70, 0x6f
        /* <DEDUP_REMOVED lines=24> */
        /*0262*/ 	.byte	0x34, 0x30, 0x39, 0x36, 0x3e, 0x3e, 0x3e, 0x3e, 0x5d, 0x00
	.type		__unnamed_2,@object
	.size		__unnamed_2,(.L_2 - __unnamed_2)
__unnamed_2:
        /* <DEDUP_REMOVED lines=42> */
        /*050c*/ 	.byte	0x3e, 0x3e, 0x5d, 0x00
.L_2:


//--------------------- .nv.shared._ZN7cutlass13device_kernelINS_4gemm6kernel13GemmUniversalIN4cute5tupleIJiiiiEEENS1_10collective13CollectiveMmaINS1_46MainloopSm100TmaUmmaWarpSpecializedBlockScaledILi3ELi2ELi2ENS5_IJNS4_1CILi2EEENSA_ILi1EEESC_EEEEENS5_IJNSA_ILi256EEENSA_ILi128EEESF_EEENS5_IJNS_12float_e4m3_tENS_13float_ue8m0_tEEEENS5_IJNS5_IJlSC_lEEENS4_6LayoutINS5_IJNS5_IJNS5_IJNSA_ILi32EEENSA_ILi4EEEEEEiEEESQ_NS5_IJSC_iEEEEEENS5_IJNS5_IJNS5_IJNSA_ILi16EEESO_EEEiEEENS5_IJNS5_IJNSA_ILi0EEESC_EEENSA_ILi512EEEEEENS5_IJSW_iEEEEEEEEEEESK_S13_NS4_8TiledMMAINS4_8MMA_AtomIJNS4_27SM100_MMA_MXF8F6F4_2x1SM_SSISI_SI_fSJ_Li256ELi128ELNS4_4UMMA5MajorE0ELS18_0ELNS17_7ScaleInE0ELS19_0EEEEEENSM_INS5_IJSC_SC_SC_EEENS5_IJSW_SW_SW_EEEEENS5_IJNS4_10UnderscoreES1F_S1F_EEEEENS5_IJNS4_18SM100_TMA_2SM_LOADES1I_EEENS5_IJNS4_14ComposedLayoutINS4_7SwizzleILi3ELi4ELi3EEENS4_18smem_ptr_flag_bitsILi8EEENSM_INS5_IJNSA_ILi8EEESG_EEENS5_IJSG_SC_EEEEEEENSM_INS5_IJNS5_IJNS5_IJSP_SC_EEENS5_IJSN_SC_EEEEEESC_NS5_IJSO_SB_EEEEEENS5_IJNS5_IJNS5_IJSU_SY_EEESX_EEESW_NS5_IJSC_SY_EEEEEEEEEEEvNS4_8identityENS5_IJS1I_NS4_28SM100_TMA_2SM_LOAD_MULTICASTEEEES24_vS25_EENS_8epilogue10collective18CollectiveEpilogueINS29_23Sm100TmaWarpSpecializedILi4ELi2ELi32ELb1ELb0EEEJNS5_IJSG_SG_SF_EEENS5_IJNSM_ISG_SC_EENSM_ISN_SC_EEEEENS_10bfloat16_tESL_S2I_SL_NS29_6fusion15FusionCallbacksIS2D_NS2J_17LinearCombinationIS2I_fS2I_fLNS_15FloatRoundStyleE2EEES2E_S2H_JEEENS4_5SM1004TMEM4LOAD26SM100_TMEM_LOAD_32dp32b32xENS4_13SM90_TMA_LOADENS1K_INS1L_ILi2ELi4ELi3EEENS1N_ILi16EEENSM_INS5_IJS1P_SN_EEES1V_EEEENS4_39AutoVectorizingCopyWithAssumedAlignmentILi128EEENS4_14SM90_TMA_STOREES2Y_S30_S30_EEEvvEEEEvNT_6ParamsE --------------------------
	.section	.nv.shared._ZN7cutlass13device_kernelINS_4gemm6kernel13GemmUniversalIN4cute5tupleIJiiiiEEENS1_10collective13CollectiveMmaINS1_46MainloopSm100TmaUmmaWarpSpecializedBlockScaledILi3ELi2ELi2ENS5_IJNS4_1CILi2EEENSA_ILi1EEESC_EEEEENS5_IJNSA_ILi256EEENSA_ILi128EEESF_EEENS5_IJNS_12float_e4m3_tENS_13float_ue8m0_tEEEENS5_IJNS5_IJlSC_lEEENS4_6LayoutINS5_IJNS5_IJNS5_IJNSA_ILi32EEENSA_ILi4EEEEEEiEEESQ_NS5_IJSC_iEEEEEENS5_IJNS5_IJNS5_IJNSA_ILi16EEESO_EEEiEEENS5_IJNS5_IJNSA_ILi0EEESC_EEENSA_ILi512EEEEEENS5_IJSW_iEEEEEEEEEEESK_S13_NS4_8TiledMMAINS4_8MMA_AtomIJNS4_27SM100_MMA_MXF8F6F4_2x1SM_SSISI_SI_fSJ_Li256ELi128ELNS4_4UMMA5MajorE0ELS18_0ELNS17_7ScaleInE0ELS19_0EEEEEENSM_INS5_IJSC_SC_SC_EEENS5_IJSW_SW_SW_EEEEENS5_IJNS4_10UnderscoreES1F_S1F_EEEEENS5_IJNS4_18SM100_TMA_2SM_LOADES1I_EEENS5_IJNS4_14ComposedLayoutINS4_7SwizzleILi3ELi4ELi3EEENS4_18smem_ptr_flag_bitsILi8EEENSM_INS5_IJNSA_ILi8EEESG_EEENS5_IJSG_SC_EEEEEEENSM_INS5_IJNS5_IJNS5_IJSP_SC_EEENS5_IJSN_SC_EEEEEESC_NS5_IJSO_SB_EEEEEENS5_IJNS5_IJNS5_IJSU_SY_EEESX_EEESW_NS5_IJSC_SY_EEEEEEEEEEEvNS4_8identityENS5_IJS1I_NS4_28SM100_TMA_2SM_LOAD_MULTICASTEEEES24_vS25_EENS_8epilogue10collective18CollectiveEpilogueINS29_23Sm100TmaWarpSpecializedILi4ELi2ELi32ELb1ELb0EEEJNS5_IJSG_SG_SF_EEENS5_IJNSM_ISG_SC_EENSM_ISN_SC_EEEEENS_10bfloat16_tESL_S2I_SL_NS29_6fusion15FusionCallbacksIS2D_NS2J_17LinearCombinationIS2I_fS2I_fLNS_15FloatRoundStyleE2EEES2E_S2H_JEEENS4_5SM1004TMEM4LOAD26SM100_TMEM_LOAD_32dp32b32xENS4_13SM90_TMA_LOADENS1K_INS1L_ILi2ELi4ELi3EEENS1N_ILi16EEENSM_INS5_IJS1P_SN_EEES1V_EEEENS4_39AutoVectorizingCopyWithAssumedAlignmentILi128EEENS4_14SM90_TMA_STOREES2Y_S30_S30_EEEvvEEEEvNT_6ParamsE,"aw",@nobits
	.sectionflags	@""
	.align	16
	.zero		1024


//--------------------- .nv.shared.reserved.0     --------------------------
	.section	.nv.shared.reserved.0,"aw",@nobits
	.weak		__nv_reservedSMEM_offset_0_alias
	.size		__nv_reservedSMEM_offset_0_alias, 0, 64
	.other		__nv_reservedSMEM_offset_0_alias,@"STO_CUDA_RESERVED_SHARED STV_DEFAULT"
__nv_reservedSMEM_offset_0_alias:
	.zero		0
.nv.shared.reserved.0:
	.zero		64
	.weak		__nv_reservedSMEM_tcgen05_partition
	.type		__nv_reservedSMEM_tcgen05_partition,@object
	.size		__nv_reservedSMEM_tcgen05_partition,(.L_0 - __nv_reservedSMEM_tcgen05_partition)
__nv_reservedSMEM_tcgen05_partition:
	.zero		32
.L_0:


//--------------------- .nv.global                --------------------------
	.section	.nv.global,"aw",@nobits
.nv.global:
	.type		_ZN40_INTERNAL_97e03309_4_k_cu_da5784b3_374644cute1_E,@object
	.size		_ZN40_INTERNAL_97e03309_4_k_cu_da5784b3_374644cute1_E,(_ZN40_INTERNAL_97e03309_4_k_cu_da5784b3_374644cuda3std3__45__cpo6cbeginE - _ZN40_INTERNAL_97e03309_4_k_cu_da5784b3_374644cute1_E)
_ZN40_INTERNAL_97e03309_4_k_cu_da5784b3_374644cute1_E:
	.zero		1
	.type		_ZN40_INTERNAL_97e03309_4_k_cu_da5784b3_374644cuda3std3__45__cpo6cbeginE,@object
	.size		_ZN40_INTERNAL_97e03309_4_k_cu_da5784b3_374644cuda3std3__45__cpo6cbeginE,(_ZN40_INTERNAL_97e03309_4_k_cu_da5784b3_374644cuda3std3__48in_placeE - _ZN40_INTERNAL_97e03309_4_k_cu_da5784b3_374644cuda3std3__45__cpo6cbeginE)
_ZN40_INTERNAL_97e03309_4_k_cu_da5784b3_374644cuda3std3__45__cpo6cbeginE:
	.zero		1
	.type		_ZN40_INTERNAL_97e03309_4_k_cu_da5784b3_374644cuda3std3__48in_placeE,@object
	.size		_ZN40_INTERNAL_97e03309_4_k_cu_da5784b3_374644cuda3std3__48in_placeE,(_ZN40_INTERNAL_97e03309_4_k_cu_da5784b3_374644cuda3std6ranges3__45__cpo9iter_moveE - _ZN40_INTERNAL_97e03309_4_k_cu_da5784b3_374644cuda3std3__48in_placeE)
_ZN40_INTERNAL_97e03309_4_k_cu_da5784b3_374644cuda3std3__48in_placeE:
	.zero		1
	.type		_ZN40_INTERNAL_97e03309_4_k_cu_da5784b3_374644cuda3std6ranges3__45__cpo9iter_moveE,@object
	.size		_ZN40_INTERNAL_97e03309_4_k_cu_da5784b3_374644cuda3std6ranges3__45__cpo9iter_moveE,(_ZN40_INTERNAL_97e03309_4_k_cu_da5784b3_374644cuda3std3__45__cpo5beginE - _ZN40_INTERNAL_97e03309_4_k_cu_da5784b3_374644cuda3std6ranges3__45__cpo9iter_moveE)
_ZN40_INTERNAL_97e03309_4_k_cu_da5784b3_374644cuda3std6ranges3__45__cpo9iter_moveE:
	.zero		1
	.type		_ZN40_INTERNAL_97e03309_4_k_cu_da5784b3_374644cuda3std3__45__cpo5beginE,@object
	.size		_ZN40_INTERNAL_97e03309_4_k_cu_da5784b3_374644cuda3std3__45__cpo5beginE,(_ZN40_INTERNAL_97e03309_4_k_cu_da5784b3_374644cuda3std3__442_GLOBAL__N__97e03309_4_k_cu_da5784b3_374646ignoreE - _ZN40_INTERNAL_97e03309_4_k_cu_da5784b3_374644cuda3std3__45__cpo5beginE)
_ZN40_INTERNAL_97e03309_4_k_cu_da5784b3_374644cuda3std3__45__cpo5beginE:
	.zero		1
	.type		_ZN40_INTERNAL_97e03309_4_k_cu_da5784b3_374644cuda3std3__442_GLOBAL__N__97e03309_4_k_cu_da5784b3_374646ignoreE,@object
	.size		_ZN40_INTERNAL_97e03309_4_k_cu_da5784b3_374644cuda3std3__442_GLOBAL__N__97e03309_4_k_cu_da5784b3_374646ignoreE,(_ZN40_INTERNAL_97e03309_4_k_cu_da5784b3_374644cute7productE - _ZN40_INTERNAL_97e03309_4_k_cu_da5784b3_374644cuda3std3__442_GLOBAL__N__97e03309_4_k_cu_da5784b3_374646ignoreE)
_ZN40_INTERNAL_97e03309_4_k_cu_da5784b3_374644cuda3std3__442_GLOBAL__N__97e03309_4_k_cu_da5784b3_374646ignoreE:
	.zero		1
	.type		_ZN40_INTERNAL_97e03309_4_k_cu_da5784b3_374644cute7productE,@object
	.size		_ZN40_INTERNAL_97e03309_4_k_cu_da5784b3_374644cute7productE,(_ZN40_INTERNAL_97e03309_4_k_cu_da5784b3_374644cuda3std3__45__cpo3endE - _ZN40_INTERNAL_97e03309_4_k_cu_da5784b3_374644cute7productE)
_ZN40_INTERNAL_97e03309_4_k_cu_da5784b3_374644cute7productE:
	.zero		1
	.type		_ZN40_INTERNAL_97e03309_4_k_cu_da5784b3_374644cuda3std3__45__cpo3endE,@object
	.size		_ZN40_INTERNAL_97e03309_4_k_cu_da5784b3_374644cuda3std3__45__cpo3endE,(_ZN40_INTERNAL_97e03309_4_k_cu_da5784b3_374644cuda3std3__419piecewise_constructE - _ZN40_INTERNAL_97e03309_4_k_cu_da5784b3_374644cuda3std3__45__cpo3endE)
_ZN40_INTERNAL_97e03309_4_k_cu_da5784b3_374644cuda3std3__45__cpo3endE:
	.zero		1
	.type		_ZN40_INTERNAL_97e03309_4_k_cu_da5784b3_374644cuda3std3__419piecewise_constructE,@object
	.size		_ZN40_INTERNAL_97e03309_4_k_cu_da5784b3_374644cuda3std3__419piecewise_constructE,(_ZN40_INTERNAL_97e03309_4_k_cu_da5784b3_374644cuda3std3__45__cpo4cendE - _ZN40_INTERNAL_97e03309_4_k_cu_da5784b3_374644cuda3std3__419piecewise_constructE)
_ZN40_INTERNAL_97e03309_4_k_cu_da5784b3_374644cuda3std3__419piecewise_constructE:
	.zero		1
	.type		_ZN40_INTERNAL_97e03309_4_k_cu_da5784b3_374644cuda3std3__45__cpo4cendE,@object
	.size		_ZN40_INTERNAL_97e03309_4_k_cu_da5784b3_374644cuda3std3__45__cpo4cendE,(_ZN40_INTERNAL_97e03309_4_k_cu_da5784b3_374644cuda3std6ranges3__45__cpo4swapE - _ZN40_INTERNAL_97e03309_4_k_cu_da5784b3_374644cuda3std3__45__cpo4cendE)
_ZN40_INTERNAL_97e03309_4_k_cu_da5784b3_374644cuda3std3__45__cpo4cendE:
	.zero		1
	.type		_ZN40_INTERNAL_97e03309_4_k_cu_da5784b3_374644cuda3std6ranges3__45__cpo4swapE,@object
	.size		_ZN40_INTERNAL_97e03309_4_k_cu_da5784b3_374644cuda3std6ranges3__45__cpo4swapE,(.L_10 - _ZN40_INTERNAL_97e03309_4_k_cu_da5784b3_374644cuda3std6ranges3__45__cpo4swapE)
_ZN40_INTERNAL_97e03309_4_k_cu_da5784b3_374644cuda3std6ranges3__45__cpo4swapE:
	.zero		1
.L_10:


//--------------------- .nv.constant0._ZN7cutlass13device_kernelINS_4gemm6kernel13GemmUniversalIN4cute5tupleIJiiiiEEENS1_10collective13CollectiveMmaINS1_46MainloopSm100TmaUmmaWarpSpecializedBlockScaledILi3ELi2ELi2ENS5_IJNS4_1CILi2EEENSA_ILi1EEESC_EEEEENS5_IJNSA_ILi256EEENSA_ILi128EEESF_EEENS5_IJNS_12float_e4m3_tENS_13float_ue8m0_tEEEENS5_IJNS5_IJlSC_lEEENS4_6LayoutINS5_IJNS5_IJNS5_IJNSA_ILi32EEENSA_ILi4EEEEEEiEEESQ_NS5_IJSC_iEEEEEENS5_IJNS5_IJNS5_IJNSA_ILi16EEESO_EEEiEEENS5_IJNS5_IJNSA_ILi0EEESC_EEENSA_ILi512EEEEEENS5_IJSW_iEEEEEEEEEEESK_S13_NS4_8TiledMMAINS4_8MMA_AtomIJNS4_27SM100_MMA_MXF8F6F4_2x1SM_SSISI_SI_fSJ_Li256ELi128ELNS4_4UMMA5MajorE0ELS18_0ELNS17_7ScaleInE0ELS19_0EEEEEENSM_INS5_IJSC_SC_SC_EEENS5_IJSW_SW_SW_EEEEENS5_IJNS4_10UnderscoreES1F_S1F_EEEEENS5_IJNS4_18SM100_TMA_2SM_LOADES1I_EEENS5_IJNS4_14ComposedLayoutINS4_7SwizzleILi3ELi4ELi3EEENS4_18smem_ptr_flag_bitsILi8EEENSM_INS5_IJNSA_ILi8EEESG_EEENS5_IJSG_SC_EEEEEEENSM_INS5_IJNS5_IJNS5_IJSP_SC_EEENS5_IJSN_SC_EEEEEESC_NS5_IJSO_SB_EEEEEENS5_IJNS5_IJNS5_IJSU_SY_EEESX_EEESW_NS5_IJSC_SY_EEEEEEEEEEEvNS4_8identityENS5_IJS1I_NS4_28SM100_TMA_2SM_LOAD_MULTICASTEEEES24_vS25_EENS_8epilogue10collective18CollectiveEpilogueINS29_23Sm100TmaWarpSpecializedILi4ELi2ELi32ELb1ELb0EEEJNS5_IJSG_SG_SF_EEENS5_IJNSM_ISG_SC_EENSM_ISN_SC_EEEEENS_10bfloat16_tESL_S2I_SL_NS29_6fusion15FusionCallbacksIS2D_NS2J_17LinearCombinationIS2I_fS2I_fLNS_15FloatRoundStyleE2EEES2E_S2H_JEEENS4_5SM1004TMEM4LOAD26SM100_TMEM_LOAD_32dp32b32xENS4_13SM90_TMA_LOADENS1K_INS1L_ILi2ELi4ELi3EEENS1N_ILi16EEENSM_INS5_IJS1P_SN_EEES1V_EEEENS4_39AutoVectorizingCopyWithAssumedAlignmentILi128EEENS4_14SM90_TMA_STOREES2Y_S30_S30_EEEvvEEEEvNT_6ParamsE --------------------------
	.section	.nv.constant0._ZN7cutlass13device_kernelINS_4gemm6kernel13GemmUniversalIN4cute5tupleIJiiiiEEENS1_10collective13CollectiveMmaINS1_46MainloopSm100TmaUmmaWarpSpecializedBlockScaledILi3ELi2ELi2ENS5_IJNS4_1CILi2EEENSA_ILi1EEESC_EEEEENS5_IJNSA_ILi256EEENSA_ILi128EEESF_EEENS5_IJNS_12float_e4m3_tENS_13float_ue8m0_tEEEENS5_IJNS5_IJlSC_lEEENS4_6LayoutINS5_IJNS5_IJNS5_IJNSA_ILi32EEENSA_ILi4EEEEEEiEEESQ_NS5_IJSC_iEEEEEENS5_IJNS5_IJNS5_IJNSA_ILi16EEESO_EEEiEEENS5_IJNS5_IJNSA_ILi0EEESC_EEENSA_ILi512EEEEEENS5_IJSW_iEEEEEEEEEEESK_S13_NS4_8TiledMMAINS4_8MMA_AtomIJNS4_27SM100_MMA_MXF8F6F4_2x1SM_SSISI_SI_fSJ_Li256ELi128ELNS4_4UMMA5MajorE0ELS18_0ELNS17_7ScaleInE0ELS19_0EEEEEENSM_INS5_IJSC_SC_SC_EEENS5_IJSW_SW_SW_EEEEENS5_IJNS4_10UnderscoreES1F_S1F_EEEEENS5_IJNS4_18SM100_TMA_2SM_LOADES1I_EEENS5_IJNS4_14ComposedLayoutINS4_7SwizzleILi3ELi4ELi3EEENS4_18smem_ptr_flag_bitsILi8EEENSM_INS5_IJNSA_ILi8EEESG_EEENS5_IJSG_SC_EEEEEEENSM_INS5_IJNS5_IJNS5_IJSP_SC_EEENS5_IJSN_SC_EEEEEESC_NS5_IJSO_SB_EEEEEENS5_IJNS5_IJNS5_IJSU_SY_EEESX_EEESW_NS5_IJSC_SY_EEEEEEEEEEEvNS4_8identityENS5_IJS1I_NS4_28SM100_TMA_2SM_LOAD_MULTICASTEEEES24_vS25_EENS_8epilogue10collective18CollectiveEpilogueINS29_23Sm100TmaWarpSpecializedILi4ELi2ELi32ELb1ELb0EEEJNS5_IJSG_SG_SF_EEENS5_IJNSM_ISG_SC_EENSM_ISN_SC_EEEEENS_10bfloat16_tESL_S2I_SL_NS29_6fusion15FusionCallbacksIS2D_NS2J_17LinearCombinationIS2I_fS2I_fLNS_15FloatRoundStyleE2EEES2E_S2H_JEEENS4_5SM1004TMEM4LOAD26SM100_TMEM_LOAD_32dp32b32xENS4_13SM90_TMA_LOADENS1K_INS1L_ILi2ELi4ELi3EEENS1N_ILi16EEENSM_INS5_IJS1P_SN_EEES1V_EEEENS4_39AutoVectorizingCopyWithAssumedAlignmentILi128EEENS4_14SM90_TMA_STOREES2Y_S30_S30_EEEvvEEEEvNT_6ParamsE,"a",@progbits
	.sectionflags	@""
	.align	4
.nv.constant0._ZN7cutlass13device_kernelINS_4gemm6kernel13GemmUniversalIN4cute5tupleIJiiiiEEENS1_10collective13CollectiveMmaINS1_46MainloopSm100TmaUmmaWarpSpecializedBlockScaledILi3ELi2ELi2ENS5_IJNS4_1CILi2EEENSA_ILi1EEESC_EEEEENS5_IJNSA_ILi256EEENSA_ILi128EEESF_EEENS5_IJNS_12float_e4m3_tENS_13float_ue8m0_tEEEENS5_IJNS5_IJlSC_lEEENS4_6LayoutINS5_IJNS5_IJNS5_IJNSA_ILi32EEENSA_ILi4EEEEEEiEEESQ_NS5_IJSC_iEEEEEENS5_IJNS5_IJNS5_IJNSA_ILi16EEESO_EEEiEEENS5_IJNS5_IJNSA_ILi0EEESC_EEENSA_ILi512EEEEEENS5_IJSW_iEEEEEEEEEEESK_S13_NS4_8TiledMMAINS4_8MMA_AtomIJNS4_27SM100_MMA_MXF8F6F4_2x1SM_SSISI_SI_fSJ_Li256ELi128ELNS4_4UMMA5MajorE0ELS18_0ELNS17_7ScaleInE0ELS19_0EEEEEENSM_INS5_IJSC_SC_SC_EEENS5_IJSW_SW_SW_EEEEENS5_IJNS4_10UnderscoreES1F_S1F_EEEEENS5_IJNS4_18SM100_TMA_2SM_LOADES1I_EEENS5_IJNS4_14ComposedLayoutINS4_7SwizzleILi3ELi4ELi3EEENS4_18smem_ptr_flag_bitsILi8EEENSM_INS5_IJNSA_ILi8EEESG_EEENS5_IJSG_SC_EEEEEEENSM_INS5_IJNS5_IJNS5_IJSP_SC_EEENS5_IJSN_SC_EEEEEESC_NS5_IJSO_SB_EEEEEENS5_IJNS5_IJNS5_IJSU_SY_EEESX_EEESW_NS5_IJSC_SY_EEEEEEEEEEEvNS4_8identityENS5_IJS1I_NS4_28SM100_TMA_2SM_LOAD_MULTICASTEEEES24_vS25_EENS_8epilogue10collective18CollectiveEpilogueINS29_23Sm100TmaWarpSpecializedILi4ELi2ELi32ELb1ELb0EEEJNS5_IJSG_SG_SF_EEENS5_IJNSM_ISG_SC_EENSM_ISN_SC_EEEEENS_10bfloat16_tESL_S2I_SL_NS29_6fusion15FusionCallbacksIS2D_NS2J_17LinearCombinationIS2I_fS2I_fLNS_15FloatRoundStyleE2EEES2E_S2H_JEEENS4_5SM1004TMEM4LOAD26SM100_TMEM_LOAD_32dp32b32xENS4_13SM90_TMA_LOADENS1K_INS1L_ILi2ELi4ELi3EEENS1N_ILi16EEENSM_INS5_IJS1P_SN_EEES1V_EEEENS4_39AutoVectorizingCopyWithAssumedAlignmentILi128EEENS4_14SM90_TMA_STOREES2Y_S30_S30_EEEvvEEEEvNT_6ParamsE:
	.zero		3968


//--------------------- SYMBOLS --------------------------

	.type		.nv.reservedSmem.offset0,@object
	.size		.nv.reservedSmem.offset0,0x4
	.type		.nv.reservedSmem.cap,@object
	.size		.nv.reservedSmem.cap,0x4
	.type		__assertfail,@function
